	.target	sm_90a

	.elftype	@"ET_EXEC"


//--------------------- .note.nv.tkinfo           --------------------------
	.section	.note.nv.tkinfo,"",@"SHT_NOTE"
	.sectionflags	@"SHF_NOTE_NV_TKINFO"
	.tkinfo
        /*0018*/ 	.word	0x00000002
        /*0030*/ 	.string	""
        /*0030*/ 	.string	"ptxas"
        /*0030*/ 	.string	"Cuda compilation tools, release 13.0, V13.0.88"
        /*0030*/ 	.string	"Build cuda_13.0.r13.0/compiler.36424714_0"
        /*0030*/ 	.string	"-arch sm_90a -m 64 "



//--------------------- .note.nv.cuinfo           --------------------------
	.section	.note.nv.cuinfo,"",@"SHT_NOTE"
	.sectionflags	@"SHF_NOTE_NV_CUINFO"
        /*0018*/ 	.short	0x0002
        /*001a*/ 	.short	0x005a
        /*001c*/ 	.short	0x0082
	.zero		2


//--------------------- .nv.info                  --------------------------
	.section	.nv.info,"",@"SHT_CUDA_INFO"
	.align	4


	//----- nvinfo : EIATTR_REGCOUNT
	.align		4
        /*0000*/ 	.byte	0x04, 0x2f
        /*0002*/ 	.short	(.L_15 - .L_14)
	.align		4
.L_14:
        /*0004*/ 	.word	index@(_ZN7cutlass13device_kernelINS_4gemm6kernel13GemmUniversalIN4cute5tupleIJiiiiEEENS1_10collective13CollectiveMmaINS1_34MainloopSm90TmaGmmaWarpSpecializedILi5ENS5_IJNS4_1CILi1EEESB_SB_EEENS1_32KernelTmaWarpSpecializedPingpongEEENS5_IJNSA_ILi64EEENSA_ILi256EEENSA_ILi32EEEEEENS_6half_tENS5_IJlSB_lEEESJ_SK_NS4_8TiledMMAINS4_8MMA_AtomIJNS4_4SM904GMMA26MMA_64x256x16_F32F16F16_SSILNSO_5MajorE0ELSQ_0ELNSO_7ScaleInE1ELSR_1EEEEEENS4_6LayoutISC_NS5_IJNSA_ILi0EEESV_SV_EEEEENS5_IJNS4_10UnderscoreESY_SY_EEEEENS4_13SM90_TMA_LOADENS4_14ComposedLayoutINS4_7SwizzleILi2ELi4ELi3EEENS4_18smem_ptr_flag_bitsILi16EEENSU_INS5_IJNSA_ILi8EEESH_EEENS5_IJSH_SB_EEEEEEEvNS4_8identityES11_S1B_vS1C_EENS_8epilogue10collective6detail29Sm90TmaWarpSpecializedAdapterINS1F_15DefaultEpilogueISJ_SK_SK_NS1E_6thread17LinearCombinationISJ_Li1EffLNS1J_9ScaleType4KindE0ELNS_15FloatRoundStyleE2ESJ_EENS1_15EpilogueDefaultEEEEEvvEEEEvNT_6ParamsE)
        /*0008*/ 	.word	0x000000a8


	//----- nvinfo : EIATTR_FRAME_SIZE
	.align		4
.L_15:
        /*000c*/ 	.byte	0x04, 0x11
        /*000e*/ 	.short	(.L_17 - .L_16)
	.align		4
.L_16:
        /*0010*/ 	.word	index@(_ZN7cutlass13device_kernelINS_4gemm6kernel13GemmUniversalIN4cute5tupleIJiiiiEEENS1_10collective13CollectiveMmaINS1_34MainloopSm90TmaGmmaWarpSpecializedILi5ENS5_IJNS4_1CILi1EEESB_SB_EEENS1_32KernelTmaWarpSpecializedPingpongEEENS5_IJNSA_ILi64EEENSA_ILi256EEENSA_ILi32EEEEEENS_6half_tENS5_IJlSB_lEEESJ_SK_NS4_8TiledMMAINS4_8MMA_AtomIJNS4_4SM904GMMA26MMA_64x256x16_F32F16F16_SSILNSO_5MajorE0ELSQ_0ELNSO_7ScaleInE1ELSR_1EEEEEENS4_6LayoutISC_NS5_IJNSA_ILi0EEESV_SV_EEEEENS5_IJNS4_10UnderscoreESY_SY_EEEEENS4_13SM90_TMA_LOADENS4_14ComposedLayoutINS4_7SwizzleILi2ELi4ELi3EEENS4_18smem_ptr_flag_bitsILi16EEENSU_INS5_IJNSA_ILi8EEESH_EEENS5_IJSH_SB_EEEEEEEvNS4_8identityES11_S1B_vS1C_EENS_8epilogue10collective6detail29Sm90TmaWarpSpecializedAdapterINS1F_15DefaultEpilogueISJ_SK_SK_NS1E_6thread17LinearCombinationISJ_Li1EffLNS1J_9ScaleType4KindE0ELNS_15FloatRoundStyleE2ESJ_EENS1_15EpilogueDefaultEEEEEvvEEEEvNT_6ParamsE)
        /*0014*/ 	.word	0x00000008


	//----- nvinfo : EIATTR_MIN_STACK_SIZE
	.align		4
.L_17:
        /*0018*/ 	.byte	0x04, 0x12
        /*001a*/ 	.short	(.L_19 - .L_18)
	.align		4
.L_18:
        /*001c*/ 	.word	index@(_ZN7cutlass13device_kernelINS_4gemm6kernel13GemmUniversalIN4cute5tupleIJiiiiEEENS1_10collective13CollectiveMmaINS1_34MainloopSm90TmaGmmaWarpSpecializedILi5ENS5_IJNS4_1CILi1EEESB_SB_EEENS1_32KernelTmaWarpSpecializedPingpongEEENS5_IJNSA_ILi64EEENSA_ILi256EEENSA_ILi32EEEEEENS_6half_tENS5_IJlSB_lEEESJ_SK_NS4_8TiledMMAINS4_8MMA_AtomIJNS4_4SM904GMMA26MMA_64x256x16_F32F16F16_SSILNSO_5MajorE0ELSQ_0ELNSO_7ScaleInE1ELSR_1EEEEEENS4_6LayoutISC_NS5_IJNSA_ILi0EEESV_SV_EEEEENS5_IJNS4_10UnderscoreESY_SY_EEEEENS4_13SM90_TMA_LOADENS4_14ComposedLayoutINS4_7SwizzleILi2ELi4ELi3EEENS4_18smem_ptr_flag_bitsILi16EEENSU_INS5_IJNSA_ILi8EEESH_EEENS5_IJSH_SB_EEEEEEEvNS4_8identityES11_S1B_vS1C_EENS_8epilogue10collective6detail29Sm90TmaWarpSpecializedAdapterINS1F_15DefaultEpilogueISJ_SK_SK_NS1E_6thread17LinearCombinationISJ_Li1EffLNS1J_9ScaleType4KindE0ELNS_15FloatRoundStyleE2ESJ_EENS1_15EpilogueDefaultEEEEEvvEEEEvNT_6ParamsE)
        /*0020*/ 	.word	0x00000008
.L_19:


//--------------------- .nv.compat                --------------------------
	.section	.nv.compat,"",@"SHT_CUDA_COMPAT_INFO"
	.align	4
        /*0000*/ 	.byte	0x02, 0x09, 0x01, 0x00, 0x02, 0x02, 0x04, 0x00, 0x02, 0x05, 0x05, 0x00, 0x03, 0x07, 0x01, 0x01
        /*0010*/ 	.byte	0x02, 0x03, 0x01, 0x00, 0x02, 0x06, 0x01, 0x00, 0x04, 0x0b, 0x08, 0x00, 0x00, 0x00, 0x00, 0x00
        /*0020*/ 	.byte	0x00, 0x00, 0x00, 0x00


//--------------------- .nv.info._ZN7cutlass13device_kernelINS_4gemm6kernel13GemmUniversalIN4cute5tupleIJiiiiEEENS1_10collective13CollectiveMmaINS1_34MainloopSm90TmaGmmaWarpSpecializedILi5ENS5_IJNS4_1CILi1EEESB_SB_EEENS1_32KernelTmaWarpSpecializedPingpongEEENS5_IJNSA_ILi64EEENSA_ILi256EEENSA_ILi32EEEEEENS_6half_tENS5_IJlSB_lEEESJ_SK_NS4_8TiledMMAINS4_8MMA_AtomIJNS4_4SM904GMMA26MMA_64x256x16_F32F16F16_SSILNSO_5MajorE0ELSQ_0ELNSO_7ScaleInE1ELSR_1EEEEEENS4_6LayoutISC_NS5_IJNSA_ILi0EEESV_SV_EEEEENS5_IJNS4_10UnderscoreESY_SY_EEEEENS4_13SM90_TMA_LOADENS4_14ComposedLayoutINS4_7SwizzleILi2ELi4ELi3EEENS4_18smem_ptr_flag_bitsILi16EEENSU_INS5_IJNSA_ILi8EEESH_EEENS5_IJSH_SB_EEEEEEEvNS4_8identityES11_S1B_vS1C_EENS_8epilogue10collective6detail29Sm90TmaWarpSpecializedAdapterINS1F_15DefaultEpilogueISJ_SK_SK_NS1E_6thread17LinearCombinationISJ_Li1EffLNS1J_9ScaleType4KindE0ELNS_15FloatRoundStyleE2ESJ_EENS1_15EpilogueDefaultEEEEEvvEEEEvNT_6ParamsE --------------------------
	.section	.nv.info._ZN7cutlass13device_kernelINS_4gemm6kernel13GemmUniversalIN4cute5tupleIJiiiiEEENS1_10collective13CollectiveMmaINS1_34MainloopSm90TmaGmmaWarpSpecializedILi5ENS5_IJNS4_1CILi1EEESB_SB_EEENS1_32KernelTmaWarpSpecializedPingpongEEENS5_IJNSA_ILi64EEENSA_ILi256EEENSA_ILi32EEEEEENS_6half_tENS5_IJlSB_lEEESJ_SK_NS4_8TiledMMAINS4_8MMA_AtomIJNS4_4SM904GMMA26MMA_64x256x16_F32F16F16_SSILNSO_5MajorE0ELSQ_0ELNSO_7ScaleInE1ELSR_1EEEEEENS4_6LayoutISC_NS5_IJNSA_ILi0EEESV_SV_EEEEENS5_IJNS4_10UnderscoreESY_SY_EEEEENS4_13SM90_TMA_LOADENS4_14ComposedLayoutINS4_7SwizzleILi2ELi4ELi3EEENS4_18smem_ptr_flag_bitsILi16EEENSU_INS5_IJNSA_ILi8EEESH_EEENS5_IJSH_SB_EEEEEEEvNS4_8identityES11_S1B_vS1C_EENS_8epilogue10collective6detail29Sm90TmaWarpSpecializedAdapterINS1F_15DefaultEpilogueISJ_SK_SK_NS1E_6thread17LinearCombinationISJ_Li1EffLNS1J_9ScaleType4KindE0ELNS_15FloatRoundStyleE2ESJ_EENS1_15EpilogueDefaultEEEEEvvEEEEvNT_6ParamsE,"",@"SHT_CUDA_INFO"
	.sectionflags	@""
	.align	4


	//----- nvinfo : EIATTR_CUDA_API_VERSION
	.align		4
        /*0000*/ 	.byte	0x04, 0x37
        /*0002*/ 	.short	(.L_21 - .L_20)
.L_20:
        /*0004*/ 	.word	0x00000082


	//----- nvinfo : EIATTR_KPARAM_INFO
	.align		4
.L_21:
        /*0008*/ 	.byte	0x04, 0x17
        /*000a*/ 	.short	(.L_23 - .L_22)
.L_22:
        /*000c*/ 	.word	0x00000000
        /*0010*/ 	.short	0x0000
        /*0012*/ 	.short	0x0070
        /*0014*/ 	.byte	0x00, 0xf0, 0x01, 0x10


	//----- nvinfo : EIATTR_SPARSE_MMA_MASK
	.align		4
.L_23:
        /*0018*/ 	.byte	0x03, 0x50
        /*001a*/ 	.short	0x0000


	//----- nvinfo : EIATTR_MAXREG_COUNT
	.align		4
        /*001c*/ 	.byte	0x03, 0x1b
        /*001e*/ 	.short	0x00a8


	//----- nvinfo : EIATTR_NUM_BARRIERS
	.align		4
        /*0020*/ 	.byte	0x02, 0x4c
        /*0022*/ 	.byte	0x01
	.zero		1


	//----- nvinfo : EIATTR_EXTERNS
	.align		4
        /*0024*/ 	.byte	0x04, 0x0f
        /*0026*/ 	.short	(.L_25 - .L_24)


	//   ....[0]....
	.align		4
.L_24:
        /*0028*/ 	.word	index@(__assertfail)


	//----- nvinfo : EIATTR_ANNOTATIONS
	.align		4
.L_25:
        /*002c*/ 	.byte	0x04, 0x55
        /*002e*/ 	.short	(.L_27 - .L_26)


	//   ....[0]....
.L_26:
        /*0030*/ 	.word	0x00000001
        /*0034*/ 	.byte	0xf0, 0x0a, 0x00, 0x00, 0x01, 0x00, 0x00, 0x00, 0xa0, 0x9a, 0x00, 0x00, 0x01, 0x00, 0x00, 0x00
        /*0044*/ 	.byte	0xb0, 0xa6, 0x00, 0x00


	//----- nvinfo : EIATTR_MERCURY_ISA_VERSION
	.align		4
.L_27:
        /*0048*/ 	.byte	0x03, 0x5f
        /*004a*/ 	.short	0x0101


	//----- nvinfo : EIATTR_INT_WARP_WIDE_INSTR_OFFSETS
	.align		4
        /*004c*/ 	.byte	0x04, 0x31
        /*004e*/ 	.short	(.L_29 - .L_28)


	//   ....[0]....
.L_28:
        /*0050*/ 	.word	0x00000400


	//   ....[1]....
        /*0054*/ 	.word	0x00000420


	//   ....[2]....
        /*0058*/ 	.word	0x000004a0


	//   ....[3]....
        /*005c*/ 	.word	0x000004b0


	//   ....[4]....
        /*0060*/ 	.word	0x000004c0


	//   ....[5]....
        /*0064*/ 	.word	0x000004e0


	//   ....[6]....
        /*0068*/ 	.word	0x00000570


	//   ....[7]....
        /*006c*/ 	.word	0x00000590


	//----- nvinfo : EIATTR_COOP_GROUP_MASK_REGIDS
	.align		4
.L_29:
        /*0070*/ 	.byte	0x04, 0x29
        /*0072*/ 	.short	(.L_31 - .L_30)


	//   ....[0]....
.L_30:
        /*0074*/ 	.word	0xffffffff


	//   ....[1]....
        /*0078*/ 	.word	0xffffffff


	//   ....[2]....
        /*007c*/ 	.word	0xffffffff


	//   ....[3]....
        /*0080*/ 	.word	0xffffffff


	//   ....[4]....
        /*0084*/ 	.word	0xffffffff


	//   ....[5]....
        /*0088*/ 	.word	0xffffffff


	//----- nvinfo : EIATTR_COOP_GROUP_INSTR_OFFSETS
	.align		4
.L_31:
        /*008c*/ 	.byte	0x04, 0x28
        /*008e*/ 	.short	(.L_33 - .L_32)


	//   ....[0]....
.L_32:
        /*0090*/ 	.word	0x00000070


	//   ....[1]....
        /*0094*/ 	.word	0x00000080


	//   ....[2]....
        /*0098*/ 	.word	0x00000140


	//   ....[3]....
        /*009c*/ 	.word	0x000002f0


	//   ....[4]....
        /*00a0*/ 	.word	0x00000330


	//   ....[5]....
        /*00a4*/ 	.word	0x00000380


	//----- nvinfo : EIATTR_REG_RECONFIG
	.align		4
.L_33:
        /*00a8*/ 	.byte	0x01, 0x54
	.zero		2


	//----- nvinfo : EIATTR_SYSCALL_OFFSETS
	.align		4
        /*00ac*/ 	.byte	0x04, 0x46
        /*00ae*/ 	.short	(.L_35 - .L_34)


	//   ....[0]....
.L_34:
        /*00b0*/ 	.word	0x000015a0


	//----- nvinfo : EIATTR_MBARRIER_INSTR_OFFSETS
	.align		4
.L_35:
        /*00b4*/ 	.byte	0x04, 0x39
        /*00b6*/ 	.short	(.L_37 - .L_36)


	//   ....[0]....
.L_36:
        /*00b8*/ 	.word	0x00000240
        /*00bc*/ 	.word	0x000000ff
        /*00c0*/ 	.word	0x00000000
        /*00c4*/ 	.short	0x0100
        /*00c6*/ 	.byte	0x08
	.zero		1


	//   ....[1]....
        /*00c8*/ 	.word	0x00000250
        /*00cc*/ 	.word	0x000000ff
        /*00d0*/ 	.word	0x00000028
        /*00d4*/ 	.short	0x0100
        /*00d6*/ 	.byte	0x08
	.zero		1


	//   ....[2]....
        /*00d8*/ 	.word	0x00000260
        /*00dc*/ 	.word	0x000000ff
        /*00e0*/ 	.word	0x00000008
        /*00e4*/ 	.short	0x0100
        /*00e6*/ 	.byte	0x08
	.zero		1


	//   ....[3]....
        /*00e8*/ 	.word	0x00000270
        /*00ec*/ 	.word	0x000000ff
        /*00f0*/ 	.word	0x00000030
        /*00f4*/ 	.short	0x0100
        /*00f6*/ 	.byte	0x08
	.zero		1


	//   ....[4]....
        /*00f8*/ 	.word	0x00000280
        /*00fc*/ 	.word	0x000000ff
        /*0100*/ 	.word	0x00000010
        /*0104*/ 	.short	0x0100
        /*0106*/ 	.byte	0x08
	.zero		1


	//   ....[5]....
        /*0108*/ 	.word	0x00000290
        /*010c*/ 	.word	0x000000ff
        /*0110*/ 	.word	0x00000038
        /*0114*/ 	.short	0x0100
        /*0116*/ 	.byte	0x08
	.zero		1


	//   ....[6]....
        /*0118*/ 	.word	0x000002a0
        /*011c*/ 	.word	0x000000ff
        /*0120*/ 	.word	0x00000018
        /*0124*/ 	.short	0x0100
        /*0126*/ 	.byte	0x08
	.zero		1


	//   ....[7]....
        /*0128*/ 	.word	0x000002b0
        /*012c*/ 	.word	0x000000ff
        /*0130*/ 	.word	0x00000040
        /*0134*/ 	.short	0x0100
        /*0136*/ 	.byte	0x08
	.zero		1


	//   ....[8]....
        /*0138*/ 	.word	0x000002c0
        /*013c*/ 	.word	0x000000ff
        /*0140*/ 	.word	0x00000020
        /*0144*/ 	.short	0x0100
        /*0146*/ 	.byte	0x08
	.zero		1


	//   ....[9]....
        /*0148*/ 	.word	0x000002d0
        /*014c*/ 	.word	0x000000ff
        /*0150*/ 	.word	0x00000048
        /*0154*/ 	.short	0x0100
        /*0156*/ 	.byte	0x08
	.zero		1


	//   ....[10]....
        /*0158*/ 	.word	0x000005d0
        /*015c*/ 	.word	0x000000ff
        /*0160*/ 	.word	0x00000080
        /*0164*/ 	.short	0x0100
        /*0166*/ 	.byte	0x08
	.zero		1


	//   ....[11]....
        /*0168*/ 	.word	0x00000640
        /*016c*/ 	.word	0x000000ff
        /*0170*/ 	.word	0x00000088
        /*0174*/ 	.short	0x0100
        /*0176*/ 	.byte	0x08
	.zero		1


	//   ....[12]....
        /*0178*/ 	.word	0x00000660
        /*017c*/ 	.word	0x000000ff
        /*0180*/ 	.word	0x00000060
        /*0184*/ 	.short	0x0100
        /*0186*/ 	.byte	0x09
	.zero		1


	//   ....[13]....
        /*0188*/ 	.word	0x00000670
        /*018c*/ 	.word	0x000000ff
        /*0190*/ 	.word	0x00000068
        /*0194*/ 	.short	0x0100
        /*0196*/ 	.byte	0x09
	.zero		1


	//   ....[14]....
        /*0198*/ 	.word	0x00000680
        /*019c*/ 	.word	0x000000ff
        /*01a0*/ 	.word	0x00000070
        /*01a4*/ 	.short	0x0100
        /*01a6*/ 	.byte	0x09
	.zero		1


	//   ....[15]....
        /*01a8*/ 	.word	0x00000690
        /*01ac*/ 	.word	0x000000ff
        /*01b0*/ 	.word	0x00000078
        /*01b4*/ 	.short	0x0100
        /*01b6*/ 	.byte	0x09
	.zero		1


	//   ....[16]....
        /*01b8*/ 	.word	0x00001480
        /*01bc*/ 	.word	0x0000009d
        /*01c0*/ 	.word	0x00000000
        /*01c4*/ 	.short	0x010a
        /*01c6*/ 	.byte	0x2a
	.zero		1


	//   ....[17]....
        /*01c8*/ 	.word	0x00001620
        /*01cc*/ 	.word	0x00000003
        /*01d0*/ 	.word	0x00000000
        /*01d4*/ 	.short	0x010a
        /*01d6*/ 	.byte	0x3f
	.zero		1


	//   ....[18]....
        /*01d8*/ 	.word	0x00001680
        /*01dc*/ 	.word	0x00000003
        /*01e0*/ 	.word	0x00000000
        /*01e4*/ 	.short	0x010a
        /*01e6*/ 	.byte	0x3f
	.zero		1


	//   ....[19]....
        /*01e8*/ 	.word	0x000018f0
        /*01ec*/ 	.word	0x000000ff
        /*01f0*/ 	.word	0x00000000
        /*01f4*/ 	.short	0x010a
        /*01f6*/ 	.byte	0x04
	.zero		1


	//   ....[20]....
        /*01f8*/ 	.word	0x00001930
        /*01fc*/ 	.word	0x000000ff
        /*0200*/ 	.word	0x00000000
        /*0204*/ 	.short	0x010a
        /*0206*/ 	.byte	0x04
	.zero		1


	//   ....[21]....
        /*0208*/ 	.word	0x00001aa0
        /*020c*/ 	.word	0x000000ff
        /*0210*/ 	.word	0x00000000
        /*0214*/ 	.short	0x0101
        /*0216*/ 	.byte	0x04
	.zero		1


	//   ....[22]....
        /*0218*/ 	.word	0x00001b90
        /*021c*/ 	.word	0x0000009e
        /*0220*/ 	.word	0x00000000
        /*0224*/ 	.short	0x0101
        /*0226*/ 	.byte	0x2d
	.zero		1


	//   ....[23]....
        /*0228*/ 	.word	0x00001c60
        /*022c*/ 	.word	0x000000ff
        /*0230*/ 	.word	0x00000000
        /*0234*/ 	.short	0x0101
        /*0236*/ 	.byte	0x06
	.zero		1


	//   ....[24]....
        /*0238*/ 	.word	0x00001d10
        /*023c*/ 	.word	0x0000009d
        /*0240*/ 	.word	0x00000010
        /*0244*/ 	.short	0x010a
        /*0246*/ 	.byte	0x2a
	.zero		1


	//   ....[25]....
        /*0248*/ 	.word	0x00009ac0
        /*024c*/ 	.word	0x000000a0
        /*0250*/ 	.word	0x00000000
        /*0254*/ 	.short	0x0101
        /*0256*/ 	.byte	0x2d
	.zero		1


	//   ....[26]....
        /*0258*/ 	.word	0x0000a420
        /*025c*/ 	.word	0x0000000a
        /*0260*/ 	.word	0x00000028
        /*0264*/ 	.short	0x010a
        /*0266*/ 	.byte	0x3f
	.zero		1


	//   ....[27]....
        /*0268*/ 	.word	0x0000a7c0
        /*026c*/ 	.word	0x00000005
        /*0270*/ 	.word	0x00000088
        /*0274*/ 	.short	0x0101
        /*0276*/ 	.byte	0x3f
	.zero		1


	//   ....[28]....
        /*0278*/ 	.word	0x0000af40
        /*027c*/ 	.word	0x00000009
        /*0280*/ 	.word	0x00000000
        /*0284*/ 	.short	0x010a
        /*0286*/ 	.byte	0x3f
	.zero		1


	//   ....[29]....
        /*0288*/ 	.word	0x0000afc0
        /*028c*/ 	.word	0x00000008
        /*0290*/ 	.word	0x00000000
        /*0294*/ 	.short	0x010a
        /*0296*/ 	.byte	0x3f
	.zero		1


	//   ....[30]....
        /*0298*/ 	.word	0x0000b050
        /*029c*/ 	.word	0x00000009
        /*02a0*/ 	.word	0x00000000
        /*02a4*/ 	.short	0x010a
        /*02a6*/ 	.byte	0x3f
	.zero		1


	//   ....[31]....
        /*02a8*/ 	.word	0x0000b0e0
        /*02ac*/ 	.word	0x00000006
        /*02b0*/ 	.word	0x00000000
        /*02b4*/ 	.short	0x010a
        /*02b6*/ 	.byte	0x3f
	.zero		1


	//   ....[32]....
        /*02b8*/ 	.word	0x0000b170
        /*02bc*/ 	.word	0x00000003
        /*02c0*/ 	.word	0x00000000
        /*02c4*/ 	.short	0x010a
        /*02c6*/ 	.byte	0x3f
	.zero		1


	//   ....[33]....
        /*02c8*/ 	.word	0x0000b1d0
        /*02cc*/ 	.word	0x0000009f
        /*02d0*/ 	.word	0x00000000
        /*02d4*/ 	.short	0x010a
        /*02d6*/ 	.byte	0x3f
	.zero		1


	//   ....[34]....
        /*02d8*/ 	.word	0x0000b220
        /*02dc*/ 	.word	0x00000003
        /*02e0*/ 	.word	0x00000000
        /*02e4*/ 	.short	0x010a
        /*02e6*/ 	.byte	0x3f
	.zero		1


	//   ....[35]....
        /*02e8*/ 	.word	0x0000b280
        /*02ec*/ 	.word	0x00000004
        /*02f0*/ 	.word	0x00000000
        /*02f4*/ 	.short	0x010a
        /*02f6*/ 	.byte	0x3f
	.zero		1


	//   ....[36]....
        /*02f8*/ 	.word	0x0000b2d0
        /*02fc*/ 	.word	0x0000009f
        /*0300*/ 	.word	0x00000010
        /*0304*/ 	.short	0x010a
        /*0306*/ 	.byte	0x3f
	.zero		1


	//   ....[37]....
        /*0308*/ 	.word	0x0000b3a0
        /*030c*/ 	.word	0x0000000a
        /*0310*/ 	.word	0x00000028
        /*0314*/ 	.short	0x010a
        /*0316*/ 	.byte	0x3f
	.zero		1


	//   ....[38]....
        /*0318*/ 	.word	0x0000b470
        /*031c*/ 	.word	0x00000009
        /*0320*/ 	.word	0x00000000
        /*0324*/ 	.short	0x010a
        /*0326*/ 	.byte	0x3f
	.zero		1


	//   ....[39]....
        /*0328*/ 	.word	0x0000b4c0
        /*032c*/ 	.word	0x00000008
        /*0330*/ 	.word	0x00000000
        /*0334*/ 	.short	0x010a
        /*0336*/ 	.byte	0x3f
	.zero		1


	//   ....[40]....
        /*0338*/ 	.word	0x0000b510
        /*033c*/ 	.word	0x00000009
        /*0340*/ 	.word	0x00000000
        /*0344*/ 	.short	0x010a
        /*0346*/ 	.byte	0x3f
	.zero		1


	//   ....[41]....
        /*0348*/ 	.word	0x0000b560
        /*034c*/ 	.word	0x00000006
        /*0350*/ 	.word	0x00000000
        /*0354*/ 	.short	0x010a
        /*0356*/ 	.byte	0x3f
	.zero		1


	//----- nvinfo : EIATTR_NUM_MBARRIERS
	.align		4
.L_37:
        /*0358*/ 	.byte	0x03, 0x38
        /*035a*/ 	.short	0x0010


	//----- nvinfo : EIATTR_EXIT_INSTR_OFFSETS
	.align		4
        /*035c*/ 	.byte	0x04, 0x1c
        /*035e*/ 	.short	(.L_39 - .L_38)


	//   ....[0]....
.L_38:
        /*0360*/ 	.word	0x000011a0


	//   ....[1]....
        /*0364*/ 	.word	0x00001200


	//   ....[2]....
        /*0368*/ 	.word	0x0000a150


	//   ....[3]....
        /*036c*/ 	.word	0x0000a180


	//   ....[4]....
        /*0370*/ 	.word	0x0000b1c0


	//----- nvinfo : EIATTR_MAX_THREADS
	.align		4
.L_39:
        /*0374*/ 	.byte	0x04, 0x05
        /*0376*/ 	.short	(.L_41 - .L_40)
.L_40:
        /*0378*/ 	.word	0x00000180
        /*037c*/ 	.word	0x00000001
        /*0380*/ 	.word	0x00000001


	//----- nvinfo : EIATTR_CRS_STACK_SIZE
	.align		4
.L_41:
        /*0384*/ 	.byte	0x04, 0x1e
        /*0386*/ 	.short	(.L_43 - .L_42)
.L_42:
        /*0388*/ 	.word	0x00000000


	//----- nvinfo : EIATTR_CBANK_PARAM_SIZE
	.align		4
.L_43:
        /*038c*/ 	.byte	0x03, 0x19
        /*038e*/ 	.short	0x0470


	//----- nvinfo : EIATTR_PARAM_CBANK
	.align		4
        /*0390*/ 	.byte	0x04, 0x0a
        /*0392*/ 	.short	(.L_45 - .L_44)
	.align		4
.L_44:
        /*0394*/ 	.word	index@(.nv.constant0._ZN7cutlass13device_kernelINS_4gemm6kernel13GemmUniversalIN4cute5tupleIJiiiiEEENS1_10collective13CollectiveMmaINS1_34MainloopSm90TmaGmmaWarpSpecializedILi5ENS5_IJNS4_1CILi1EEESB_SB_EEENS1_32KernelTmaWarpSpecializedPingpongEEENS5_IJNSA_ILi64EEENSA_ILi256EEENSA_ILi32EEEEEENS_6half_tENS5_IJlSB_lEEESJ_SK_NS4_8TiledMMAINS4_8MMA_AtomIJNS4_4SM904GMMA26MMA_64x256x16_F32F16F16_SSILNSO_5MajorE0ELSQ_0ELNSO_7ScaleInE1ELSR_1EEEEEENS4_6LayoutISC_NS5_IJNSA_ILi0EEESV_SV_EEEEENS5_IJNS4_10UnderscoreESY_SY_EEEEENS4_13SM90_TMA_LOADENS4_14ComposedLayoutINS4_7SwizzleILi2ELi4ELi3EEENS4_18smem_ptr_flag_bitsILi16EEENSU_INS5_IJNSA_ILi8EEESH_EEENS5_IJSH_SB_EEEEEEEvNS4_8identityES11_S1B_vS1C_EENS_8epilogue10collective6detail29Sm90TmaWarpSpecializedAdapterINS1F_15DefaultEpilogueISJ_SK_SK_NS1E_6thread17LinearCombinationISJ_Li1EffLNS1J_9ScaleType4KindE0ELNS_15FloatRoundStyleE2ESJ_EENS1_15EpilogueDefaultEEEEEvvEEEEvNT_6ParamsE)
        /*0398*/ 	.short	0x0210
        /*039a*/ 	.short	0x0470


	//----- nvinfo : EIATTR_SW_WAR
	.align		4
.L_45:
        /*039c*/ 	.byte	0x04, 0x36
        /*039e*/ 	.short	(.L_47 - .L_46)
.L_46:
        /*03a0*/ 	.word	0x00000008
.L_47:


//--------------------- .nv.callgraph             --------------------------
	.section	.nv.callgraph,"",@"SHT_CUDA_CALLGRAPH"
	.align	4
	.sectionentsize	8
	.align		4
        /*0000*/ 	.word	0x00000000
	.align		4
        /*0004*/ 	.word	0xffffffff
	.align		4
        /*0008*/ 	.word	index@(_ZN7cutlass13device_kernelINS_4gemm6kernel13GemmUniversalIN4cute5tupleIJiiiiEEENS1_10collective13CollectiveMmaINS1_34MainloopSm90TmaGmmaWarpSpecializedILi5ENS5_IJNS4_1CILi1EEESB_SB_EEENS1_32KernelTmaWarpSpecializedPingpongEEENS5_IJNSA_ILi64EEENSA_ILi256EEENSA_ILi32EEEEEENS_6half_tENS5_IJlSB_lEEESJ_SK_NS4_8TiledMMAINS4_8MMA_AtomIJNS4_4SM904GMMA26MMA_64x256x16_F32F16F16_SSILNSO_5MajorE0ELSQ_0ELNSO_7ScaleInE1ELSR_1EEEEEENS4_6LayoutISC_NS5_IJNSA_ILi0EEESV_SV_EEEEENS5_IJNS4_10UnderscoreESY_SY_EEEEENS4_13SM90_TMA_LOADENS4_14ComposedLayoutINS4_7SwizzleILi2ELi4ELi3EEENS4_18smem_ptr_flag_bitsILi16EEENSU_INS5_IJNSA_ILi8EEESH_EEENS5_IJSH_SB_EEEEEEEvNS4_8identityES11_S1B_vS1C_EENS_8epilogue10collective6detail29Sm90TmaWarpSpecializedAdapterINS1F_15DefaultEpilogueISJ_SK_SK_NS1E_6thread17LinearCombinationISJ_Li1EffLNS1J_9ScaleType4KindE0ELNS_15FloatRoundStyleE2ESJ_EENS1_15EpilogueDefaultEEEEEvvEEEEvNT_6ParamsE)
	.align		4
        /*000c*/ 	.word	index@(__assertfail)
	.align		4
        /*0010*/ 	.word	0x00000000
	.align		4
        /*0014*/ 	.word	0xfffffffe
	.align		4
        /*0018*/ 	.word	0x00000000
	.align		4
        /*001c*/ 	.word	0xfffffffd
	.align		4
        /*0020*/ 	.word	0x00000000
	.align		4
        /*0024*/ 	.word	0xfffffffc


//--------------------- .nv.constant4             --------------------------
	.section	.nv.constant4,"a",@progbits
	.align	8
	.align		8
.nv.constant4:
        /*0000*/ 	.dword	__assertfail
	.align		8
        /*0008*/ 	.dword	__unnamed_1
	.align		8
        /*0010*/ 	.dword	_ZN40_INTERNAL_b7eb3963_4_k_cu_67dd47fb_266024cuda3std3__45__cpo5beginE
	.align		8
        /*0018*/ 	.dword	_ZN40_INTERNAL_b7eb3963_4_k_cu_67dd47fb_266024cuda3std3__45__cpo3endE
	.align		8
        /*0020*/ 	.dword	_ZN40_INTERNAL_b7eb3963_4_k_cu_67dd47fb_266024cuda3std3__45__cpo6cbeginE
	.align		8
        /*0028*/ 	.dword	_ZN40_INTERNAL_b7eb3963_4_k_cu_67dd47fb_266024cuda3std3__45__cpo4cendE
	.align		8
        /*0030*/ 	.dword	_ZN40_INTERNAL_b7eb3963_4_k_cu_67dd47fb_266024cuda3std3__442_GLOBAL__N__b7eb3963_4_k_cu_67dd47fb_266026ignoreE
	.align		8
        /*0038*/ 	.dword	_ZN40_INTERNAL_b7eb3963_4_k_cu_67dd47fb_266024cuda3std3__419piecewise_constructE
	.align		8
        /*0040*/ 	.dword	_ZN40_INTERNAL_b7eb3963_4_k_cu_67dd47fb_266024cuda3std3__48in_placeE
	.align		8
        /*0048*/ 	.dword	_ZN40_INTERNAL_b7eb3963_4_k_cu_67dd47fb_266024cuda3std6ranges3__45__cpo4swapE
	.align		8
        /*0050*/ 	.dword	_ZN40_INTERNAL_b7eb3963_4_k_cu_67dd47fb_266024cuda3std6ranges3__45__cpo9iter_moveE
	.align		8
        /*0058*/ 	.dword	_ZN40_INTERNAL_b7eb3963_4_k_cu_67dd47fb_266024cute7productE
	.align		8
        /*0060*/ 	.dword	_ZN40_INTERNAL_b7eb3963_4_k_cu_67dd47fb_266024cute1_E
	.align		8
        /*0068*/ 	.dword	$str$22
	.align		8
        /*0070*/ 	.dword	$str$23


//--------------------- .text._ZN7cutlass13device_kernelINS_4gemm6kernel13GemmUniversalIN4cute5tupleIJiiiiEEENS1_10collective13CollectiveMmaINS1_34MainloopSm90TmaGmmaWarpSpecializedILi5ENS5_IJNS4_1CILi1EEESB_SB_EEENS1_32KernelTmaWarpSpecializedPingpongEEENS5_IJNSA_ILi64EEENSA_ILi256EEENSA_ILi32EEEEEENS_6half_tENS5_IJlSB_lEEESJ_SK_NS4_8TiledMMAINS4_8MMA_AtomIJNS4_4SM904GMMA26MMA_64x256x16_F32F16F16_SSILNSO_5MajorE0ELSQ_0ELNSO_7ScaleInE1ELSR_1EEEEEENS4_6LayoutISC_NS5_IJNSA_ILi0EEESV_SV_EEEEENS5_IJNS4_10UnderscoreESY_SY_EEEEENS4_13SM90_TMA_LOADENS4_14ComposedLayoutINS4_7SwizzleILi2ELi4ELi3EEENS4_18smem_ptr_flag_bitsILi16EEENSU_INS5_IJNSA_ILi8EEESH_EEENS5_IJSH_SB_EEEEEEEvNS4_8identityES11_S1B_vS1C_EENS_8epilogue10collective6detail29Sm90TmaWarpSpecializedAdapterINS1F_15DefaultEpilogueISJ_SK_SK_NS1E_6thread17LinearCombinationISJ_Li1EffLNS1J_9ScaleType4KindE0ELNS_15FloatRoundStyleE2ESJ_EENS1_15EpilogueDefaultEEEEEvvEEEEvNT_6ParamsE --------------------------
	.section	.text._ZN7cutlass13device_kernelINS_4gemm6kernel13GemmUniversalIN4cute5tupleIJiiiiEEENS1_10collective13CollectiveMmaINS1_34MainloopSm90TmaGmmaWarpSpecializedILi5ENS5_IJNS4_1CILi1EEESB_SB_EEENS1_32KernelTmaWarpSpecializedPingpongEEENS5_IJNSA_ILi64EEENSA_ILi256EEENSA_ILi32EEEEEENS_6half_tENS5_IJlSB_lEEESJ_SK_NS4_8TiledMMAINS4_8MMA_AtomIJNS4_4SM904GMMA26MMA_64x256x16_F32F16F16_SSILNSO_5MajorE0ELSQ_0ELNSO_7ScaleInE1ELSR_1EEEEEENS4_6LayoutISC_NS5_IJNSA_ILi0EEESV_SV_EEEEENS5_IJNS4_10UnderscoreESY_SY_EEEEENS4_13SM90_TMA_LOADENS4_14ComposedLayoutINS4_7SwizzleILi2ELi4ELi3EEENS4_18smem_ptr_flag_bitsILi16EEENSU_INS5_IJNSA_ILi8EEESH_EEENS5_IJSH_SB_EEEEEEEvNS4_8identityES11_S1B_vS1C_EENS_8epilogue10collective6detail29Sm90TmaWarpSpecializedAdapterINS1F_15DefaultEpilogueISJ_SK_SK_NS1E_6thread17LinearCombinationISJ_Li1EffLNS1J_9ScaleType4KindE0ELNS_15FloatRoundStyleE2ESJ_EENS1_15EpilogueDefaultEEEEEvvEEEEvNT_6ParamsE,"ax",@progbits
	.align	128
.text._ZN7cutlass13device_kernelINS_4gemm6kernel13GemmUniversalIN4cute5tupleIJiiiiEEENS1_10collective13CollectiveMmaINS1_34MainloopSm90TmaGmmaWarpSpecializedILi5ENS5_IJNS4_1CILi1EEESB_SB_EEENS1_32KernelTmaWarpSpecializedPingpongEEENS5_IJNSA_ILi64EEENSA_ILi256EEENSA_ILi32EEEEEENS_6half_tENS5_IJlSB_lEEESJ_SK_NS4_8TiledMMAINS4_8MMA_AtomIJNS4_4SM904GMMA26MMA_64x256x16_F32F16F16_SSILNSO_5MajorE0ELSQ_0ELNSO_7ScaleInE1ELSR_1EEEEEENS4_6LayoutISC_NS5_IJNSA_ILi0EEESV_SV_EEEEENS5_IJNS4_10UnderscoreESY_SY_EEEEENS4_13SM90_TMA_LOADENS4_14ComposedLayoutINS4_7SwizzleILi2ELi4ELi3EEENS4_18smem_ptr_flag_bitsILi16EEENSU_INS5_IJNSA_ILi8EEESH_EEENS5_IJSH_SB_EEEEEEEvNS4_8identityES11_S1B_vS1C_EENS_8epilogue10collective6detail29Sm90TmaWarpSpecializedAdapterINS1F_15DefaultEpilogueISJ_SK_SK_NS1E_6thread17LinearCombinationISJ_Li1EffLNS1J_9ScaleType4KindE0ELNS_15FloatRoundStyleE2ESJ_EENS1_15EpilogueDefaultEEEEEvvEEEEvNT_6ParamsE:
        .type           _ZN7cutlass13device_kernelINS_4gemm6kernel13GemmUniversalIN4cute5tupleIJiiiiEEENS1_10collective13CollectiveMmaINS1_34MainloopSm90TmaGmmaWarpSpecializedILi5ENS5_IJNS4_1CILi1EEESB_SB_EEENS1_32KernelTmaWarpSpecializedPingpongEEENS5_IJNSA_ILi64EEENSA_ILi256EEENSA_ILi32EEEEEENS_6half_tENS5_IJlSB_lEEESJ_SK_NS4_8TiledMMAINS4_8MMA_AtomIJNS4_4SM904GMMA26MMA_64x256x16_F32F16F16_SSILNSO_5MajorE0ELSQ_0ELNSO_7ScaleInE1ELSR_1EEEEEENS4_6LayoutISC_NS5_IJNSA_ILi0EEESV_SV_EEEEENS5_IJNS4_10UnderscoreESY_SY_EEEEENS4_13SM90_TMA_LOADENS4_14ComposedLayoutINS4_7SwizzleILi2ELi4ELi3EEENS4_18smem_ptr_flag_bitsILi16EEENSU_INS5_IJNSA_ILi8EEESH_EEENS5_IJSH_SB_EEEEEEEvNS4_8identityES11_S1B_vS1C_EENS_8epilogue10collective6detail29Sm90TmaWarpSpecializedAdapterINS1F_15DefaultEpilogueISJ_SK_SK_NS1E_6thread17LinearCombinationISJ_Li1EffLNS1J_9ScaleType4KindE0ELNS_15FloatRoundStyleE2ESJ_EENS1_15EpilogueDefaultEEEEEvvEEEEvNT_6ParamsE,@function
        .size           _ZN7cutlass13device_kernelINS_4gemm6kernel13GemmUniversalIN4cute5tupleIJiiiiEEENS1_10collective13CollectiveMmaINS1_34MainloopSm90TmaGmmaWarpSpecializedILi5ENS5_IJNS4_1CILi1EEESB_SB_EEENS1_32KernelTmaWarpSpecializedPingpongEEENS5_IJNSA_ILi64EEENSA_ILi256EEENSA_ILi32EEEEEENS_6half_tENS5_IJlSB_lEEESJ_SK_NS4_8TiledMMAINS4_8MMA_AtomIJNS4_4SM904GMMA26MMA_64x256x16_F32F16F16_SSILNSO_5MajorE0ELSQ_0ELNSO_7ScaleInE1ELSR_1EEEEEENS4_6LayoutISC_NS5_IJNSA_ILi0EEESV_SV_EEEEENS5_IJNS4_10UnderscoreESY_SY_EEEEENS4_13SM90_TMA_LOADENS4_14ComposedLayoutINS4_7SwizzleILi2ELi4ELi3EEENS4_18smem_ptr_flag_bitsILi16EEENSU_INS5_IJNSA_ILi8EEESH_EEENS5_IJSH_SB_EEEEEEEvNS4_8identityES11_S1B_vS1C_EENS_8epilogue10collective6detail29Sm90TmaWarpSpecializedAdapterINS1F_15DefaultEpilogueISJ_SK_SK_NS1E_6thread17LinearCombinationISJ_Li1EffLNS1J_9ScaleType4KindE0ELNS_15FloatRoundStyleE2ESJ_EENS1_15EpilogueDefaultEEEEEvvEEEEvNT_6ParamsE,(.L_x_327 - _ZN7cutlass13device_kernelINS_4gemm6kernel13GemmUniversalIN4cute5tupleIJiiiiEEENS1_10collective13CollectiveMmaINS1_34MainloopSm90TmaGmmaWarpSpecializedILi5ENS5_IJNS4_1CILi1EEESB_SB_EEENS1_32KernelTmaWarpSpecializedPingpongEEENS5_IJNSA_ILi64EEENSA_ILi256EEENSA_ILi32EEEEEENS_6half_tENS5_IJlSB_lEEESJ_SK_NS4_8TiledMMAINS4_8MMA_AtomIJNS4_4SM904GMMA26MMA_64x256x16_F32F16F16_SSILNSO_5MajorE0ELSQ_0ELNSO_7ScaleInE1ELSR_1EEEEEENS4_6LayoutISC_NS5_IJNSA_ILi0EEESV_SV_EEEEENS5_IJNS4_10UnderscoreESY_SY_EEEEENS4_13SM90_TMA_LOADENS4_14ComposedLayoutINS4_7SwizzleILi2ELi4ELi3EEENS4_18smem_ptr_flag_bitsILi16EEENSU_INS5_IJNSA_ILi8EEESH_EEENS5_IJSH_SB_EEEEEEEvNS4_8identityES11_S1B_vS1C_EENS_8epilogue10collective6detail29Sm90TmaWarpSpecializedAdapterINS1F_15DefaultEpilogueISJ_SK_SK_NS1E_6thread17LinearCombinationISJ_Li1EffLNS1J_9ScaleType4KindE0ELNS_15FloatRoundStyleE2ESJ_EENS1_15EpilogueDefaultEEEEEvvEEEEvNT_6ParamsE)
        .other          _ZN7cutlass13device_kernelINS_4gemm6kernel13GemmUniversalIN4cute5tupleIJiiiiEEENS1_10collective13CollectiveMmaINS1_34MainloopSm90TmaGmmaWarpSpecializedILi5ENS5_IJNS4_1CILi1EEESB_SB_EEENS1_32KernelTmaWarpSpecializedPingpongEEENS5_IJNSA_ILi64EEENSA_ILi256EEENSA_ILi32EEEEEENS_6half_tENS5_IJlSB_lEEESJ_SK_NS4_8TiledMMAINS4_8MMA_AtomIJNS4_4SM904GMMA26MMA_64x256x16_F32F16F16_SSILNSO_5MajorE0ELSQ_0ELNSO_7ScaleInE1ELSR_1EEEEEENS4_6LayoutISC_NS5_IJNSA_ILi0EEESV_SV_EEEEENS5_IJNS4_10UnderscoreESY_SY_EEEEENS4_13SM90_TMA_LOADENS4_14ComposedLayoutINS4_7SwizzleILi2ELi4ELi3EEENS4_18smem_ptr_flag_bitsILi16EEENSU_INS5_IJNSA_ILi8EEESH_EEENS5_IJSH_SB_EEEEEEEvNS4_8identityES11_S1B_vS1C_EENS_8epilogue10collective6detail29Sm90TmaWarpSpecializedAdapterINS1F_15DefaultEpilogueISJ_SK_SK_NS1E_6thread17LinearCombinationISJ_Li1EffLNS1J_9ScaleType4KindE0ELNS_15FloatRoundStyleE2ESJ_EENS1_15EpilogueDefaultEEEEEvvEEEEvNT_6ParamsE,@"STO_CUDA_ENTRY STV_DEFAULT"
_ZN7cutlass13device_kernelINS_4gemm6kernel13GemmUniversalIN4cute5tupleIJiiiiEEENS1_10collective13CollectiveMmaINS1_34MainloopSm90TmaGmmaWarpSpecializedILi5ENS5_IJNS4_1CILi1EEESB_SB_EEENS1_32KernelTmaWarpSpecializedPingpongEEENS5_IJNSA_ILi64EEENSA_ILi256EEENSA_ILi32EEEEEENS_6half_tENS5_IJlSB_lEEESJ_SK_NS4_8TiledMMAINS4_8MMA_AtomIJNS4_4SM904GMMA26MMA_64x256x16_F32F16F16_SSILNSO_5MajorE0ELSQ_0ELNSO_7ScaleInE1ELSR_1EEEEEENS4_6LayoutISC_NS5_IJNSA_ILi0EEESV_SV_EEEEENS5_IJNS4_10UnderscoreESY_SY_EEEEENS4_13SM90_TMA_LOADENS4_14ComposedLayoutINS4_7SwizzleILi2ELi4ELi3EEENS4_18smem_ptr_flag_bitsILi16EEENSU_INS5_IJNSA_ILi8EEESH_EEENS5_IJSH_SB_EEEEEEEvNS4_8identityES11_S1B_vS1C_EENS_8epilogue10collective6detail29Sm90TmaWarpSpecializedAdapterINS1F_15DefaultEpilogueISJ_SK_SK_NS1E_6thread17LinearCombinationISJ_Li1EffLNS1J_9ScaleType4KindE0ELNS_15FloatRoundStyleE2ESJ_EENS1_15EpilogueDefaultEEEEEvvEEEEvNT_6ParamsE:
[----:B------:R-:W0:Y:S02]  /*0000*/  LDC R1, c[0x0][0x28] ;  /* 0x00000a00ff017b82 */ /* 0x000e240000000800 */
[----:B0-----:R-:W-:Y:S01]  /*0010*/  VIADD R1, R1, 0xfffffff8 ;  /* 0xfffffff801017836 */ /* 0x001fe20000000000 */
[----:B------:R-:W0:Y:S01]  /*0020*/  S2R R4, SR_TID.X ;  /* 0x0000000000047919 */ /* 0x000e220000002100 */
[----:B------:R-:W-:Y:S01]  /*0030*/  ELECT P0, URZ, PT ;  /* 0x00000000003f782f */ /* 0x000fe20003800000 */
[----:B------:R-:W-:Y:S01]  /*0040*/  BSSY B0, `(.L_x_0) ;  /* 0x000000f000007945 */ /* 0x000fe20003800000 */
[--C-:B0-----:R-:W-:Y:S02]  /*0050*/  SHF.R.U32.HI R0, RZ, 0x5, R4.reuse ;  /* 0x00000005ff007819 */ /* 0x101fe40000011604 */
[----:B------:R-:W-:-:S03]  /*0060*/  SHF.R.U32.HI R5, RZ, 0x7, R4 ;  /* 0x00000007ff057819 */ /* 0x000fc60000011604 */
[----:B------:R-:W0:Y:S04]  /*0070*/  SHFL.IDX PT, R2, R0, RZ, 0x1f ;  /* 0x00001fff00027589 */ /* 0x000e2800000e0000 */
[----:B------:R1:W2:Y:S01]  /*0080*/  SHFL.IDX PT, R8, R5, RZ, 0x1f ;  /* 0x00001fff05087589 */ /* 0x0002a200000e0000 */
[----:B0-----:R-:W-:-:S13]  /*0090*/  ISETP.NE.OR P0, PT, R2, RZ, !P0 ;  /* 0x000000ff0200720c */ /* 0x001fda0004705670 */
[----:B-12---:R-:W-:Y:S05]  /*00a0*/  @P0 BRA `(.L_x_1) ;  /* 0x0000000000200947 */ /* 0x006fea0003800000 */
[----:B------:R-:W-:Y:S02]  /*00b0*/  ULDC.64 UR4, c[0x0][0x198] ;  /* 0x0000660000047ab9 */ /* 0x000fe40000000a00 */
[----:B------:R-:W-:Y:S02]  /*00c0*/  UIADD3 UR6, UP0, UR4, 0xf0, URZ ;  /* 0x000000f004067890 */ /* 0x000fe4000ff1e03f */
[----:B------:R-:W-:Y:S02]  /*00d0*/  UIADD3 UR4, UP1, UR4, 0x1f0, URZ ;  /* 0x000001f004047890 */ /* 0x000fe4000ff3e03f */
[----:B------:R-:W-:Y:S02]  /*00e0*/  UIADD3.X UR7, URZ, UR5, URZ, UP0, !UPT ;  /* 0x000000053f077290 */ /* 0x000fe400087fe43f */
[----:B------:R-:W-:-:S07]  /*00f0*/  UIADD3.X UR5, URZ, UR5, URZ, UP1, !UPT ;  /* 0x000000053f057290 */ /* 0x000fce0008ffe43f */
[----:B------:R0:W-:Y:S02]  /*0100*/  UTMACCTL.PF [UR6] ;  /* 0x00000000060079b9 */ /* 0x0001e40008040000 */
[----:B------:R0:W-:Y:S02]  /*0110*/  UTMACCTL.PF [UR4] ;  /* 0x00000000040079b9 */ /* 0x0001e40008040000 */
[----:B0-----:R-:W-:Y:S01]  /*0120*/  NOP ;  /* 0x0000000000007918 */ /* 0x001fe20000000000 */
.L_x_1:
[----:B------:R-:W-:Y:S05]  /*0130*/  BSYNC B0 ;  /* 0x0000000000007941 */ /* 0x000fea0003800000 */
.L_x_0:
[----:B------:R-:W0:Y:S02]  /*0140*/  SHFL.IDX PT, R3, R0, RZ, 0x1f ;  /* 0x00001fff00037589 */ /* 0x000e2400000e0000 */
[----:B0-----:R-:W-:-:S13]  /*0150*/  ISETP.NE.AND P0, PT, R3, RZ, PT ;  /* 0x000000ff0300720c */ /* 0x001fda0003f05270 */
[----:B------:R-:W-:Y:S05]  /*0160*/  @P0 BRA `(.L_x_2) ;  /* 0x0000000000600947 */ /* 0x000fea0003800000 */
[----:B------:R-:W0:Y:S01]  /*0170*/  S2UR UR8, SR_CgaCtaId ;  /* 0x00000000000879c3 */ /* 0x000e220000008800 */
[----:B------:R-:W-:Y:S01]  /*0180*/  UMOV UR4, 0x400 ;  /* 0x0000040000047882 */ /* 0x000fe20000000000 */
[----:B------:R-:W-:Y:S01]  /*0190*/  UMOV UR5, 0x1 ;  /* 0x0000000100057882 */ /* 0x000fe20000000000 */
[----:B------:R-:W-:Y:S01]  /*01a0*/  UMOV UR6, 0x80 ;  /* 0x0000008000067882 */ /* 0x000fe20000000000 */
[----:B------:R-:W-:Y:S01]  /*01b0*/  ELECT P0, URZ, PT ;  /* 0x00000000003f782f */ /* 0x000fe20003800000 */
[----:B------:R-:W-:-:S04]  /*01c0*/  UIADD3 UR6, -UR6, 0x100000, URZ ;  /* 0x0010000006067890 */ /* 0x000fc8000fffe13f */
[----:B------:R-:W-:Y:S02]  /*01d0*/  USHF.L.U32 UR7, UR6, 0xb, URZ ;  /* 0x0000000b06077899 */ /* 0x000fe4000800063f */
[----:B------:R-:W-:Y:S02]  /*01e0*/  USHF.L.U32 UR6, UR6, 0x1, URZ ;  /* 0x0000000106067899 */ /* 0x000fe4000800063f */
[----:B0-----:R-:W-:Y:S02]  /*01f0*/  ULEA UR8, UR8, UR4, 0x18 ;  /* 0x0000000408087291 */ /* 0x001fe4000f8ec03f */
[----:B------:R-:W-:-:S04]  /*0200*/  UIADD3 UR4, -UR5, 0x100000, URZ ;  /* 0x0010000005047890 */ /* 0x000fc8000fffe13f */
[----:B------:R-:W-:Y:S02]  /*0210*/  USHF.L.U32 UR5, UR4, 0xb, URZ ;  /* 0x0000000b04057899 */ /* 0x000fe4000800063f */
[----:B------:R-:W-:Y:S01]  /*0220*/  USHF.L.U32 UR4, UR4, 0x1, URZ ;  /* 0x0000000104047899 */ /* 0x000fe2000800063f */
[----:B------:R-:W0:Y:S11]  /*0230*/  FENCE.VIEW.ASYNC.S ;  /* 0x00000000000073c6 */ /* 0x000e360000000000 */
[----:B0-----:R0:W1:Y:S01]  /*0240*/  SYNCS.EXCH.64 URZ, [UR8], UR4 ;  /* 0x00000004083f75b2 */ /* 0x0010620008000100 */
[----:B------:R0:W2:Y:S01]  /*0250*/  SYNCS.EXCH.64 URZ, [UR8+0x28], UR6 ;  /* 0x00002806083f75b2 */ /* 0x0000a20008000100 */
[----:B------:R0:W3:Y:S01]  /*0260*/  SYNCS.EXCH.64 URZ, [UR8+0x8], UR4 ;  /* 0x00000804083f75b2 */ /* 0x0000e20008000100 */
[----:B------:R0:W4:Y:S01]  /*0270*/  SYNCS.EXCH.64 URZ, [UR8+0x30], UR6 ;  /* 0x00003006083f75b2 */ /* 0x0001220008000100 */
[----:B------:R0:W0:Y:S01]  /*0280*/  SYNCS.EXCH.64 URZ, [UR8+0x10], UR4 ;  /* 0x00001004083f75b2 */ /* 0x0000220008000100 */
[----:B------:R0:W0:Y:S01]  /*0290*/  SYNCS.EXCH.64 URZ, [UR8+0x38], UR6 ;  /* 0x00003806083f75b2 */ /* 0x0000220008000100 */
[----:B------:R0:W0:Y:S01]  /*02a0*/  SYNCS.EXCH.64 URZ, [UR8+0x18], UR4 ;  /* 0x00001804083f75b2 */ /* 0x0000220008000100 */
[----:B------:R0:W0:Y:S01]  /*02b0*/  SYNCS.EXCH.64 URZ, [UR8+0x40], UR6 ;  /* 0x00004006083f75b2 */ /* 0x0000220008000100 */
[----:B------:R0:W0:Y:S01]  /*02c0*/  SYNCS.EXCH.64 URZ, [UR8+0x20], UR4 ;  /* 0x00002004083f75b2 */ /* 0x0000220008000100 */
[----:B------:R0:W0:Y:S01]  /*02d0*/  SYNCS.EXCH.64 URZ, [UR8+0x48], UR6 ;  /* 0x00004806083f75b2 */ /* 0x0000220008000100 */
[----:B------:R-:W-:Y:S01]  /*02e0*/  NOP ;  /* 0x0000000000007918 */ /* 0x000fe20000000000 */
.L_x_2:
[----:B------:R-:W5:Y:S01]  /*02f0*/  SHFL.IDX PT, R6, R0, RZ, 0x1f ;  /* 0x00001fff00067589 */ /* 0x000f6200000e0000 */
[----:B------:R-:W-:Y:S01]  /*0300*/  ELECT P0, URZ, PT ;  /* 0x00000000003f782f */ /* 0x000fe20003800000 */
[----:B------:R-:W-:Y:S01]  /*0310*/  NOP ;  /* 0x0000000000007918 */ /* 0x000fe20000000000 */
[----:B------:R-:W-:Y:S01]  /*0320*/  ELECT P1, URZ, PT ;  /* 0x00000000003f782f */ /* 0x000fe20003820000 */
[----:B------:R-:W1:Y:S01]  /*0330*/  SHFL.IDX PT, R3, R0, RZ, 0x1f ;  /* 0x00001fff00037589 */ /* 0x000e6200000e0000 */
[----:B0-----:R-:W-:Y:S01]  /*0340*/  UMOV UR4, 0x20 ;  /* 0x0000002000047882 */ /* 0x001fe20000000000 */
[----:B------:R-:W-:Y:S01]  /*0350*/  UMOV UR11, 0x80 ;  /* 0x00000080000b7882 */ /* 0x000fe20000000000 */
[----:B------:R-:W-:Y:S01]  /*0360*/  NOP ;  /* 0x0000000000007918 */ /* 0x000fe20000000000 */
[C---:B------:R-:W-:Y:S01]  /*0370*/  VIADD R33, R8.reuse, 0xffffffff ;  /* 0xffffffff08217836 */ /* 0x040fe20000000000 */
[----:B------:R-:W0:Y:S01]  /*0380*/  SHFL.IDX PT, R5, R5, RZ, 0x1f ;  /* 0x00001fff05057589 */ /* 0x000e2200000e0000 */
[----:B------:R-:W-:Y:S01]  /*0390*/  ULDC.64 UR36, c[0x0][0x208] ;  /* 0x0000820000247ab9 */ /* 0x000fe20000000a00 */
[----:B------:R-:W-:-:S02]  /*03a0*/  ISETP.NE.AND P2, PT, R8, RZ, PT ;  /* 0x000000ff0800720c */ /* 0x000fc40003f45270 */
[----:B------:R-:W-:Y:S02]  /*03b0*/  ISETP.GE.U32.AND P3, PT, R33, 0x2, PT ;  /* 0x000000022100780c */ /* 0x000fe40003f66070 */
[----:B-----5:R-:W-:Y:S02]  /*03c0*/  ISETP.NE.OR P0, PT, R6, RZ, !P0 ;  /* 0x000000ff0600720c */ /* 0x020fe40004705670 */
[----:B-1----:R-:W-:Y:S02]  /*03d0*/  ISETP.NE.OR P1, PT, R3, RZ, !P1 ;  /* 0x000000ff0300720c */ /* 0x002fe40004f25670 */
[----:B------:R-:W-:-:S04]  /*03e0*/  SHF.R.S32.HI R3, RZ, 0x1f, R2 ;  /* 0x0000001fff037819 */ /* 0x000fc80000011402 */
[----:B------:R-:W-:-:S05]  /*03f0*/  LEA.HI R3, R3, R2, RZ, 0x2 ;  /* 0x0000000203037211 */ /* 0x000fca00078f10ff */
[----:B------:R-:W-:Y:S01]  /*0400*/  VOTEU.ALL UP0, P0 ;  /* 0x00000000003f7886 */ /* 0x000fe20000000000 */
[----:B------:R-:W-:Y:S01]  /*0410*/  LOP3.LUT R3, R3, 0xfffffffc, RZ, 0xc0, !PT ;  /* 0xfffffffc03037812 */ /* 0x000fe200078ec0ff */
[----:B------:R-:W-:-:S03]  /*0420*/  VOTEU.ALL UP1, P1 ;  /* 0x00000000003f7886 */ /* 0x000fc60000820000 */
[----:B------:R-:W1:Y:S01]  /*0430*/  @!UP0 S2UR UR7, SR_CgaCtaId ;  /* 0x00000000000789c3 */ /* 0x000e620000008800 */
[----:B------:R-:W-:Y:S01]  /*0440*/  @!UP0 UMOV UR6, 0x400 ;  /* 0x0000040000068882 */ /* 0x000fe20000000000 */
[----:B------:R-:W-:-:S04]  /*0450*/  @!UP0 UIADD3 UR4, -UR4, 0x100000, URZ ;  /* 0x0010000004048890 */ /* 0x000fc8000fffe13f */
[----:B------:R-:W-:Y:S02]  /*0460*/  @!UP0 USHF.L.U32 UR5, UR4, 0xb, URZ ;  /* 0x0000000b04058899 */ /* 0x000fe4000800063f */
[----:B------:R-:W-:Y:S01]  /*0470*/  @!UP0 USHF.L.U32 UR4, UR4, 0x1, URZ ;  /* 0x0000000104048899 */ /* 0x000fe2000800063f */
[----:B------:R-:W-:Y:S01]  /*0480*/  IMAD.IADD R0, R2, 0x1, -R3 ;  /* 0x0000000102007824 */ /* 0x000fe200078e0a03 */
[----:B------:R-:W-:Y:S01]  /*0490*/  @!UP1 UMOV UR9, 0x400 ;  /* 0x0000040000099882 */ /* 0x000fe20000000000 */
[----:B------:R-:W-:Y:S01]  /*04a0*/  VOTEU.ALL UP2, P1 ;  /* 0x00000000003f7886 */ /* 0x000fe20000840000 */
[----:B------:R-:W-:Y:S01]  /*04b0*/  VOTEU.ALL UP3, P1 ;  /* 0x00000000003f7886 */ /* 0x000fe20000860000 */
[----:B------:R-:W-:Y:S01]  /*04c0*/  VOTEU.ALL UP4, P1 ;  /* 0x00000000003f7886 */ /* 0x000fe20000880000 */
[----:B------:R-:W5:Y:S01]  /*04d0*/  @!UP1 S2UR UR10, SR_CgaCtaId ;  /* 0x00000000000a99c3 */ /* 0x000f620000008800 */
[----:B------:R-:W-:Y:S01]  /*04e0*/  VOTEU.ALL UP5, P1 ;  /* 0x00000000003f7886 */ /* 0x000fe200008a0000 */
[----:B------:R-:W-:-:S04]  /*04f0*/  SHF.R.S32.HI R3, RZ, 0x1f, R4 ;  /* 0x0000001fff037819 */ /* 0x000fc80000011404 */
[----:B------:R-:W-:-:S04]  /*0500*/  LEA.HI R3, R3, R4, RZ, 0x7 ;  /* 0x0000000403037211 */ /* 0x000fc800078f38ff */
[----:B------:R-:W-:-:S05]  /*0510*/  LOP3.LUT R3, R3, 0xffffff80, RZ, 0xc0, !PT ;  /* 0xffffff8003037812 */ /* 0x000fca00078ec0ff */
[----:B------:R-:W-:Y:S01]  /*0520*/  IMAD.IADD R3, R4, 0x1, -R3 ;  /* 0x0000000104037824 */ /* 0x000fe200078e0a03 */
[----:B-1----:R-:W-:Y:S02]  /*0530*/  @!UP0 ULEA UR8, UR7, UR6, 0x18 ;  /* 0x0000000607088291 */ /* 0x002fe4000f8ec03f */
[----:B------:R-:W-:-:S04]  /*0540*/  @!UP1 UIADD3 UR6, -UR11, 0x100000, URZ ;  /* 0x001000000b069890 */ /* 0x000fc8000fffe13f */
[----:B------:R-:W-:Y:S02]  /*0550*/  @!UP1 USHF.L.U32 UR7, UR6, 0xb, URZ ;  /* 0x0000000b06079899 */ /* 0x000fe4000800063f */
[----:B------:R-:W-:Y:S01]  /*0560*/  @!UP1 USHF.L.U32 UR6, UR6, 0x1, URZ ;  /* 0x0000000106069899 */ /* 0x000fe2000800063f */
[----:B------:R-:W-:Y:S01]  /*0570*/  VOTEU.ALL UP0, P0 ;  /* 0x00000000003f7886 */ /* 0x000fe20000000000 */
[----:B-----5:R-:W-:Y:S01]  /*0580*/  @!UP1 ULEA UR9, UR10, UR9, 0x18 ;  /* 0x000000090a099291 */ /* 0x020fe2000f8ec03f */
[----:B------:R-:W-:Y:S02]  /*0590*/  VOTEU.ALL UP1, P0 ;  /* 0x00000000003f7886 */ /* 0x000fe40000020000 */
[----:B------:R-:W-:Y:S01]  /*05a0*/  ULDC.64 UR10, c[0x0][0x598] ;  /* 0x00016600000a7ab9 */ /* 0x000fe20000000a00 */
[----:B------:R-:W-:Y:S01]  /*05b0*/  ISETP.NE.AND P0, PT, R0, 0x3, PT ;  /* 0x000000030000780c */ /* 0x000fe20003f05270 */
[----:B------:R-:W1:Y:S02]  /*05c0*/  FENCE.VIEW.ASYNC.S ;  /* 0x00000000000073c6 */ /* 0x000e640000000000 */
[----:B-1----:R1:W2:Y:S01]  /*05d0*/  @!UP0 SYNCS.EXCH.64 URZ, [UR8+0x80], UR4 ;  /* 0x00008004083f85b2 */ /* 0x0022a20008000100 */
[----:B------:R-:W-:-:S02]  /*05e0*/  ISETP.NE.U32.AND P1, PT, RZ, UR10, PT ;  /* 0x0000000aff007c0c */ /* 0x000fc4000bf25070 */
[----:B------:R-:W-:Y:S02]  /*05f0*/  ISETP.EQ.OR P0, PT, R0, RZ, !P0 ;  /* 0x000000ff0000720c */ /* 0x000fe40004702670 */
[----:B------:R-:W-:Y:S02]  /*0600*/  ISETP.NE.AND.EX P1, PT, RZ, UR11, PT, P1 ;  /* 0x0000000bff007c0c */ /* 0x000fe4000bf25310 */
[----:B------:R-:W-:-:S04]  /*0610*/  ISETP.EQ.AND P0, PT, R8, RZ, P0 ;  /* 0x000000ff0800720c */ /* 0x000fc80000702270 */
[----:B------:R-:W-:-:S04]  /*0620*/  SEL R16, RZ, 0x1, !P0 ;  /* 0x00000001ff107807 */ /* 0x000fc80004000000 */
[----:B------:R-:W-:Y:S01]  /*0630*/  SEL R16, R16, 0x2, P3 ;  /* 0x0000000210107807 */ /* 0x000fe20001800000 */
[----:B------:R1:W2:Y:S01]  /*0640*/  @!UP1 SYNCS.EXCH.64 URZ, [UR8+0x88], UR4 ;  /* 0x00008804083f95b2 */ /* 0x0002a20008000100 */
[----:B------:R-:W-:Y:S01]  /*0650*/  NOP ;  /* 0x0000000000007918 */ /* 0x000fe20000000000 */
[----:B------:R1:W2:Y:S01]  /*0660*/  @!UP2 SYNCS.EXCH.64 URZ, [UR9+0x60], UR6 ;  /* 0x00006006093fa5b2 */ /* 0x0002a20008000100 */
[----:B------:R1:W2:Y:S01]  /*0670*/  @!UP3 SYNCS.EXCH.64 URZ, [UR9+0x68], UR6 ;  /* 0x00006806093fb5b2 */ /* 0x0002a20008000100 */
[----:B------:R1:W2:Y:S01]  /*0680*/  @!UP4 SYNCS.EXCH.64 URZ, [UR9+0x70], UR6 ;  /* 0x00007006093fc5b2 */ /* 0x0002a20008000100 */
[----:B------:R1:W2:Y:S01]  /*0690*/  @!UP5 SYNCS.EXCH.64 URZ, [UR9+0x78], UR6 ;  /* 0x00007806093fd5b2 */ /* 0x0002a20008000100 */
[----:B------:R-:W-:Y:S01]  /*06a0*/  NOP ;  /* 0x0000000000007918 */ /* 0x000fe20000000000 */
[----:B--234-:R-:W-:Y:S06]  /*06b0*/  BAR.SYNC.DEFER_BLOCKING 0x0 ;  /* 0x0000000000007b1d */ /* 0x01cfec0000010000 */
[----:B01----:R-:W-:Y:S05]  /*06c0*/  @!P1 BRA `(.L_x_3) ;  /* 0x00000000001c9947 */ /* 0x003fea0003800000 */
[----:B------:R-:W0:Y:S02]  /*06d0*/  LDC.64 R6, c[0x0][0x598] ;  /* 0x00016600ff067b82 */ /* 0x000e240000000a00 */
[----:B0-----:R-:W2:Y:S02]  /*06e0*/  LDG.E.64 R6, desc[UR36][R6.64] ;  /* 0x0000002406067981 */ /* 0x001ea4000c1e1b00 */
[----:B--2---:R-:W-:-:S04]  /*06f0*/  ISETP.NE.U32.AND P0, PT, R6, RZ, PT ;  /* 0x000000ff0600720c */ /* 0x004fc80003f05070 */
[----:B------:R-:W-:-:S13]  /*0700*/  ISETP.NE.AND.EX P0, PT, R7, RZ, PT, P0 ;  /* 0x000000ff0700720c */ /* 0x000fda0003f05300 */
[----:B------:R-:W-:Y:S05]  /*0710*/  @!P0 BRA `(.L_x_3) ;  /* 0x0000000000088947 */ /* 0x000fea0003800000 */
[----:B------:R1:W5:Y:S01]  /*0720*/  LD.E R153, desc[UR36][R6.64] ;  /* 0x0000002406997980 */ /* 0x000362000c101900 */
[----:B------:R-:W-:Y:S05]  /*0730*/  BRA `(.L_x_4) ;  /* 0x0000000000247947 */ /* 0x000fea0003800000 */
.L_x_3:
[----:B------:R-:W-:Y:S02]  /*0740*/  ULDC.64 UR4, c[0x0][0x588] ;  /* 0x0001620000047ab9 */ /* 0x000fe40000000a00 */
[----:B------:R-:W-:-:S04]  /*0750*/  ISETP.NE.U32.AND P0, PT, RZ, UR4, PT ;  /* 0x00000004ff007c0c */ /* 0x000fc8000bf05070 */
[----:B------:R-:W-:-:S13]  /*0760*/  ISETP.NE.AND.EX P0, PT, RZ, UR5, PT, P0 ;  /* 0x00000005ff007c0c */ /* 0x000fda000bf05300 */
[----:B------:R-:W-:Y:S05]  /*0770*/  @!P0 BRA `(.L_x_5) ;  /* 0x00000000000c8947 */ /* 0x000fea0003800000 */
[----:B------:R-:W0:Y:S02]  /*0780*/  LDC.64 R6, c[0x0][0x588] ;  /* 0x00016200ff067b82 */ /* 0x000e240000000a00 */
[----:B0-----:R0:W5:Y:S01]  /*0790*/  LDG.E R153, desc[UR36][R6.64] ;  /* 0x0000002406997981 */ /* 0x001162000c1e1900 */
[----:B------:R-:W-:Y:S05]  /*07a0*/  BRA `(.L_x_4) ;  /* 0x0000000000087947 */ /* 0x000fea0003800000 */
.L_x_5:
[----:B------:R-:W-:Y:S02]  /*07b0*/  ULDC UR4, c[0x0][0x580] ;  /* 0x0001600000047ab9 */ /* 0x000fe40000000800 */
[----:B------:R-:W-:-:S07]  /*07c0*/  IMAD.U32 R153, RZ, RZ, UR4 ;  /* 0x00000004ff997e24 */ /* 0x000fce000f8e00ff */
.L_x_4:
[----:B------:R-:W-:Y:S02]  /*07d0*/  ULDC.64 UR4, c[0x0][0x5a0] ;  /* 0x0001680000047ab9 */ /* 0x000fe40000000a00 */
[----:B------:R-:W-:-:S04]  /*07e0*/  ISETP.NE.U32.AND P0, PT, RZ, UR4, PT ;  /* 0x00000004ff007c0c */ /* 0x000fc8000bf05070 */
[----:B------:R-:W-:-:S13]  /*07f0*/  ISETP.NE.AND.EX P0, PT, RZ, UR5, PT, P0 ;  /* 0x00000005ff007c0c */ /* 0x000fda000bf05300 */
[----:B------:R-:W-:Y:S05]  /*0800*/  @!P0 BRA `(.L_x_6) ;  /* 0x00000000001c8947 */ /* 0x000fea0003800000 */
[----:B01----:R-:W0:Y:S02]  /*0810*/  LDC.64 R6, c[0x0][0x5a0] ;  /* 0x00016800ff067b82 */ /* 0x003e240000000a00 */
[----:B0-----:R-:W2:Y:S02]  /*0820*/  LDG.E.64 R6, desc[UR36][R6.64] ;  /* 0x0000002406067981 */ /* 0x001ea4000c1e1b00 */
[----:B--2---:R-:W-:-:S04]  /*0830*/  ISETP.NE.U32.AND P0, PT, R6, RZ, PT ;  /* 0x000000ff0600720c */ /* 0x004fc80003f05070 */
[----:B------:R-:W-:-:S13]  /*0840*/  ISETP.NE.AND.EX P0, PT, R7, RZ, PT, P0 ;  /* 0x000000ff0700720c */ /* 0x000fda0003f05300 */
[----:B------:R-:W-:Y:S05]  /*0850*/  @!P0 BRA `(.L_x_6) ;  /* 0x0000000000088947 */ /* 0x000fea0003800000 */
[----:B------:R3:W5:Y:S01]  /*0860*/  LD.E R152, desc[UR36][R6.64] ;  /* 0x0000002406987980 */ /* 0x000762000c101900 */
[----:B------:R-:W-:Y:S05]  /*0870*/  BRA `(.L_x_7) ;  /* 0x0000000000247947 */ /* 0x000fea0003800000 */
.L_x_6:
[----:B------:R-:W-:Y:S02]  /*0880*/  ULDC.64 UR4, c[0x0][0x590] ;  /* 0x0001640000047ab9 */ /* 0x000fe40000000a00 */
[----:B------:R-:W-:-:S04]  /*0890*/  ISETP.NE.U32.AND P0, PT, RZ, UR4, PT ;  /* 0x00000004ff007c0c */ /* 0x000fc8000bf05070 */
[----:B------:R-:W-:-:S13]  /*08a0*/  ISETP.NE.AND.EX P0, PT, RZ, UR5, PT, P0 ;  /* 0x00000005ff007c0c */ /* 0x000fda000bf05300 */
[----:B------:R-:W-:Y:S05]  /*08b0*/  @!P0 BRA `(.L_x_8) ;  /* 0x00000000000c8947 */ /* 0x000fea0003800000 */
[----:B01----:R-:W0:Y:S02]  /*08c0*/  LDC.64 R6, c[0x0][0x590] ;  /* 0x00016400ff067b82 */ /* 0x003e240000000a00 */
[----:B0-----:R2:W5:Y:S01]  /*08d0*/  LDG.E R152, desc[UR36][R6.64] ;  /* 0x0000002406987981 */ /* 0x001562000c1e1900 */
[----:B------:R-:W-:Y:S05]  /*08e0*/  BRA `(.L_x_7) ;  /* 0x0000000000087947 */ /* 0x000fea0003800000 */
.L_x_8:
[----:B------:R-:W-:Y:S02]  /*08f0*/  ULDC UR4, c[0x0][0x584] ;  /* 0x0001610000047ab9 */ /* 0x000fe40000000800 */
[----:B------:R-:W-:-:S07]  /*0900*/  IMAD.U32 R152, RZ, RZ, UR4 ;  /* 0x00000004ff987e24 */ /* 0x000fce000f8e00ff */
.L_x_7:
[----:B------:R-:W4:Y:S01]  /*0910*/  LDC R2, c[0x0][0x65c] ;  /* 0x00019700ff027b82 */ /* 0x000f220000000800 */
[----:B------:R-:W4:Y:S01]  /*0920*/  S2R R14, SR_CTAID.Y ;  /* 0x00000000000e7919 */ /* 0x000f220000002600 */
[----:B------:R-:W-:Y:S01]  /*0930*/  ULDC UR6, c[0x0][0x28c] ;  /* 0x0000a30000067ab9 */ /* 0x000fe20000000800 */
[----:B------:R-:W-:Y:S01]  /*0940*/  ISETP.NE.AND P0, PT, R8, 0x2, PT ;  /* 0x000000020800780c */ /* 0x000fe20003f05270 */
[----:B------:R-:W-:Y:S01]  /*0950*/  UIADD3 UR6, UR6, 0x1f, URZ ;  /* 0x0000001f06067890 */ /* 0x000fe2000fffe03f */
[----:B0123--:R-:W0:Y:S01]  /*0960*/  S2R R6, SR_CTAID.X ;  /* 0x0000000000067919 */ /* 0x00fe220000002500 */
[----:B------:R-:W-:Y:S01]  /*0970*/  IMAD.MOV.U32 R7, RZ, RZ, RZ ;  /* 0x000000ffff077224 */ /* 0x000fe200078e00ff */
[----:B------:R-:W-:Y:S01]  /*0980*/  UMOV UR39, URZ ;  /* 0x0000003f00277c82 */ /* 0x000fe20008000000 */
[----:B------:R-:W-:Y:S01]  /*0990*/  USHF.R.S32.HI UR7, URZ, 0x1f, UR6 ;  /* 0x0000001f3f077899 */ /* 0x000fe20008011406 */
[----:B------:R-:W-:Y:S01]  /*09a0*/  UMOV UR38, URZ ;  /* 0x0000003f00267c82 */ /* 0x000fe20008000000 */
[----:B------:R-:W-:-:S02]  /*09b0*/  ULDC.64 UR8, c[0x0][0x650] ;  /* 0x0001940000087ab9 */ /* 0x000fc40000000a00 */
[----:B------:R-:W-:-:S04]  /*09c0*/  ULEA.HI UR7, UR7, UR6, URZ, 0x5 ;  /* 0x0000000607077291 */ /* 0x000fc8000f8f283f */
[----:B------:R-:W-:Y:S01]  /*09d0*/  USHF.R.S32.HI UR40, URZ, 0x5, UR7 ;  /* 0x000000053f287899 */ /* 0x000fe20008011407 */
[----:B----4-:R-:W-:-:S13]  /*09e0*/  ISETP.NE.AND P1, PT, R2, 0x1, PT ;  /* 0x000000010200780c */ /* 0x010fda0003f25270 */
[----:B------:R-:W0:Y:S01]  /*09f0*/  @P1 LDC R19, c[0x0][0x10] ;  /* 0x00000400ff131b82 */ /* 0x000e220000000800 */
[----:B------:R-:W-:Y:S02]  /*0a00*/  @P1 IMAD.MOV.U32 R8, RZ, RZ, R14 ;  /* 0x000000ffff081224 */ /* 0x000fe400078e000e */
[----:B------:R-:W-:Y:S02]  /*0a10*/  @P1 IMAD.MOV.U32 R9, RZ, RZ, RZ ;  /* 0x000000ffff091224 */ /* 0x000fe400078e00ff */
[----:B------:R-:W-:-:S03]  /*0a20*/  @P1 IMAD.MOV.U32 R17, RZ, RZ, RZ ;  /* 0x000000ffff111224 */ /* 0x000fc600078e00ff */
[----:B------:R-:W1:Y:S01]  /*0a30*/  @!P1 LDC R11, c[0x0][0xc] ;  /* 0x00000300ff0b9b82 */ /* 0x000e620000000800 */
[----:B------:R-:W-:Y:S01]  /*0a40*/  ULDC UR4, c[0x0][0xc] ;  /* 0x0000030000047ab9 */ /* 0x000fe20000000800 */
[----:B------:R-:W-:Y:S02]  /*0a50*/  ULDC UR5, c[0x0][0x10] ;  /* 0x0000040000057ab9 */ /* 0x000fe40000000800 */
[----:B------:R-:W-:-:S04]  /*0a60*/  UIMAD.WIDE.U32 UR4, UR4, UR5, URZ ;  /* 0x00000005040472a5 */ /* 0x000fc8000f8e003f */
[----:B------:R-:W2:Y:S01]  /*0a70*/  LDC R2, c[0x0][0x14] ;  /* 0x00000500ff027b82 */ /* 0x000ea20000000800 */
[----:B0-----:R-:W-:-:S04]  /*0a80*/  @P1 IMAD.WIDE.U32 R18, R6, R19, R8 ;  /* 0x0000001306121225 */ /* 0x001fc800078e0008 */
[----:B------:R-:W-:Y:S02]  /*0a90*/  @P1 IMAD.IADD R17, R19, 0x1, R17 ;  /* 0x0000000113111824 */ /* 0x000fe400078e0211 */
[----:B-1----:R-:W-:-:S04]  /*0aa0*/  @!P1 IMAD.WIDE.U32 R8, R11, R14, R6 ;  /* 0x0000000e0b089225 */ /* 0x002fc800078e0006 */
[----:B------:R-:W-:Y:S02]  /*0ab0*/  @!P1 IMAD.MOV.U32 R18, RZ, RZ, R8 ;  /* 0x000000ffff129224 */ /* 0x000fe400078e0008 */
[----:B------:R-:W-:Y:S02]  /*0ac0*/  @!P1 IMAD.MOV.U32 R17, RZ, RZ, R9 ;  /* 0x000000ffff119224 */ /* 0x000fe400078e0009 */
[----:B--2---:R-:W-:-:S04]  /*0ad0*/  IMAD.WIDE.U32 R12, R2, UR4, RZ ;  /* 0x00000004020c7c25 */ /* 0x004fc8000f8e00ff */
[----:B------:R-:W-:Y:S01]  /*0ae0*/  IMAD R23, R2, UR5, RZ ;  /* 0x0000000502177c24 */ /* 0x000fe2000f8e02ff */
[----:B------:R0:W-:Y:S03]  /*0af0*/  STL.64 [R1], R12 ;  /* 0x0000000c01007387 */ /* 0x0001e60000100a00 */
[----:B------:R-:W-:Y:S01]  /*0b00*/  IMAD.IADD R23, R13, 0x1, R23 ;  /* 0x000000010d177824 */ /* 0x000fe200078e0217 */
[----:B------:R-:W-:Y:S06]  /*0b10*/  @P0 BRA `(.L_x_9) ;  /* 0x0000000000200947 */ /* 0x000fec0003800000 */
[----:B------:R-:W-:Y:S01]  /*0b20*/  UISETP.GE.U32.AND UP0, UPT, UR40, 0x5, UPT ;  /* 0x000000052800788c */ /* 0x000fe2000bf06070 */
[----:B------:R-:W-:Y:S01]  /*0b30*/  IADD3 R18, P0, R18, R12, RZ ;  /* 0x0000000c12127210 */ /* 0x000fe20007f1e0ff */
[----:B------:R-:W-:Y:S01]  /*0b40*/  UIMAD.WIDE.U32 UR4, UR40, -0x33333333, URZ ;  /* 0xcccccccd280478a5 */ /* 0x000fe2000f8e003f */
[----:B------:R-:W-:-:S03]  /*0b50*/  UMOV UR38, URZ ;  /* 0x0000003f00267c82 */ /* 0x000fc60008000000 */
[----:B------:R-:W-:Y:S01]  /*0b60*/  USHF.R.U32.HI UR4, URZ, 0x2, UR5 ;  /* 0x000000023f047899 */ /* 0x000fe20008011605 */
[----:B------:R-:W-:-:S03]  /*0b70*/  IMAD.X R17, R23, 0x1, R17, P0 ;  /* 0x0000000117117824 */ /* 0x000fc600000e0611 */
[----:B------:R-:W-:Y:S02]  /*0b80*/  UIMAD UR39, UR4, -0x5, UR40 ;  /* 0xfffffffb042778a4 */ /* 0x000fe4000f8e0228 */
[----:B------:R-:W-:-:S12]  /*0b90*/  @UP0 ULOP3.LUT UR38, UR4, 0x1, URZ, 0xc0, !UPT ;  /* 0x0000000104260892 */ /* 0x000fd8000f8ec03f */
.L_x_9:
[----:B------:R-:W-:Y:S01]  /*0ba0*/  ISETP.GE.U32.AND P0, PT, R18, UR8, PT ;  /* 0x0000000812007c0c */ /* 0x000fe2000bf06070 */
[----:B------:R-:W-:Y:S01]  /*0bb0*/  IMAD.MOV.U32 R19, RZ, RZ, -0x1 ;  /* 0xffffffffff137424 */ /* 0x000fe200078e00ff */
[----:B------:R-:W-:Y:S01]  /*0bc0*/  PRMT R8, RZ, 0x7610, R8 ;  /* 0x00007610ff087816 */ /* 0x000fe20000000008 */
[----:B------:R-:W-:Y:S01]  /*0bd0*/  IMAD.MOV.U32 R22, RZ, RZ, -0x1 ;  /* 0xffffffffff167424 */ /* 0x000fe200078e00ff */
[----:B------:R-:W-:Y:S01]  /*0be0*/  ISETP.GE.U32.AND.EX P0, PT, R17, UR9, PT, P0 ;  /* 0x0000000911007c0c */ /* 0x000fe2000bf06100 */
[----:B------:R-:W-:-:S12]  /*0bf0*/  IMAD.MOV.U32 R2, RZ, RZ, -0x1 ;  /* 0xffffffffff027424 */ /* 0x000fd800078e00ff */
[----:B------:R-:W-:Y:S05]  /*0c00*/  @P0 BRA `(.L_x_10) ;  /* 0x00000004005c0947 */ /* 0x000fea0003800000 */
[----:B------:R-:W1:Y:S01]  /*0c10*/  LDC.64 R20, c[0x0][0x628] ;  /* 0x00018a00ff147b82 */ /* 0x000e620000000a00 */
[----:B------:R-:W-:Y:S02]  /*0c20*/  IMAD.MOV.U32 R8, RZ, RZ, R18 ;  /* 0x000000ffff087224 */ /* 0x000fe400078e0012 */
[----:B------:R-:W-:-:S05]  /*0c30*/  IMAD.MOV.U32 R9, RZ, RZ, R17 ;  /* 0x000000ffff097224 */ /* 0x000fca00078e0011 */
[----:B------:R-:W2:Y:S08]  /*0c40*/  LDC R2, c[0x0][0x630] ;  /* 0x00018c00ff027b82 */ /* 0x000eb00000000800 */
[----:B------:R-:W3:Y:S01]  /*0c50*/  LDC.64 R24, c[0x0][0x620] ;  /* 0x00018800ff187b82 */ /* 0x000ee20000000a00 */
[----:B-1----:R-:W-:-:S04]  /*0c60*/  ISETP.NE.U32.AND P0, PT, R20, RZ, PT ;  /* 0x000000ff1400720c */ /* 0x002fc80003f05070 */
[----:B------:R-:W-:-:S13]  /*0c70*/  ISETP.NE.AND.EX P0, PT, R21, RZ, PT, P0 ;  /* 0x000000ff1500720c */ /* 0x000fda0003f05300 */
[----:B--23--:R-:W-:Y:S05]  /*0c80*/  @!P0 BRA `(.L_x_11) ;  /* 0x0000000000288947 */ /* 0x00cfea0003800000 */
[----:B0-----:R-:W0:Y:S02]  /*0c90*/  LDC R13, c[0x0][0x634] ;  /* 0x00018d00ff0d7b82 */ /* 0x001e240000000800 */
[----:B0-----:R-:W-:-:S05]  /*0ca0*/  IADD3 R13, P0, R18, R13, RZ ;  /* 0x0000000d120d7210 */ /* 0x001fca0007f1e0ff */
[----:B------:R-:W-:-:S04]  /*0cb0*/  IMAD.X R15, RZ, RZ, R17, P0 ;  /* 0x000000ffff0f7224 */ /* 0x000fc800000e0611 */
[----:B------:R-:W-:-:S04]  /*0cc0*/  IMAD.WIDE.U32 R8, R15, R20, RZ ;  /* 0x000000140f087225 */ /* 0x000fc800078e00ff */
[----:B------:R-:W-:-:S04]  /*0cd0*/  IMAD.WIDE.U32 R10, P0, R13, R21, R8 ;  /* 0x000000150d0a7225 */ /* 0x000fc80007800008 */
[----:B------:R-:W-:-:S04]  /*0ce0*/  IMAD.WIDE.U32 R8, R13, R20, RZ ;  /* 0x000000140d087225 */ /* 0x000fc800078e00ff */
[----:B------:R-:W-:Y:S01]  /*0cf0*/  IMAD.X R13, RZ, RZ, RZ, P0 ;  /* 0x000000ffff0d7224 */ /* 0x000fe200000e06ff */
[----:B------:R-:W-:Y:S01]  /*0d00*/  IADD3 RZ, P0, R9, R10, RZ ;  /* 0x0000000a09ff7210 */ /* 0x000fe20007f1e0ff */
[----:B------:R-:W-:-:S04]  /*0d10*/  IMAD.MOV.U32 R12, RZ, RZ, R11 ;  /* 0x000000ffff0c7224 */ /* 0x000fc800078e000b */
[----:B------:R-:W-:-:S08]  /*0d20*/  IMAD.WIDE.U32.X R8, R15, R21, R12, P0 ;  /* 0x000000150f087225 */ /* 0x000fd000000e040c */
.L_x_11:
[-CC-:B------:R-:W-:Y:S01]  /*0d30*/  SHF.R.U64 R31, R8, R2.reuse, R9.reuse ;  /* 0x00000002081f7219 */ /* 0x180fe20000001209 */
[----:B0-----:R-:W0:Y:S01]  /*0d40*/  LDC R12, c[0x0][0x618] ;  /* 0x00018600ff0c7b82 */ /* 0x001e220000000800 */
[----:B------:R-:W-:Y:S01]  /*0d50*/  SHF.R.U32.HI R7, RZ, R2, R9 ;  /* 0x00000002ff077219 */ /* 0x000fe20000011609 */
[----:B------:R-:W-:Y:S01]  /*0d60*/  ULDC UR4, c[0x0][0x150] ;  /* 0x0000540000047ab9 */ /* 0x000fe20000000800 */
[----:B------:R-:W-:Y:S01]  /*0d70*/  IADD3 R11, P0, RZ, -R31, RZ ;  /* 0x8000001fff0b7210 */ /* 0x000fe20007f1e0ff */
[----:B------:R-:W-:Y:S01]  /*0d80*/  IMAD.MOV.U32 R19, RZ, RZ, R17 ;  /* 0x000000ffff137224 */ /* 0x000fe200078e0011 */
[----:B------:R-:W-:-:S03]  /*0d90*/  I2FP.F32.U32 R2, R6 ;  /* 0x0000000600027245 */ /* 0x000fc60000201000 */
[----:B------:R-:W1:Y:S01]  /*0da0*/  LDC.64 R26, c[0x0][0x640] ;  /* 0x00019000ff1a7b82 */ /* 0x000e620000000a00 */
[----:B------:R-:W-:Y:S02]  /*0db0*/  IMAD.X R13, RZ, RZ, ~R7, P0 ;  /* 0x000000ffff0d7224 */ /* 0x000fe400000e0e07 */
[----:B------:R-:W-:Y:S01]  /*0dc0*/  FMUL R2, R2, UR4 ;  /* 0x0000000402027c20 */ /* 0x000fe20008400000 */
[----:B------:R-:W-:Y:S01]  /*0dd0*/  IMAD.WIDE.U32 R8, R11, R24, R18 ;  /* 0x000000180b087225 */ /* 0x000fe200078e0012 */
[----:B------:R-:W-:-:S03]  /*0de0*/  ULDC UR4, c[0x0][0x154] ;  /* 0x0000550000047ab9 */ /* 0x000fc60000000800 */
[----:B------:R-:W-:Y:S01]  /*0df0*/  IMAD R10, R13, R24, RZ ;  /* 0x000000180d0a7224 */ /* 0x000fe200078e02ff */
[----:B------:R-:W2:Y:S01]  /*0e00*/  LDC R7, c[0x0][0x144] ;  /* 0x00005100ff077b82 */ /* 0x000ea20000000800 */
[----:B------:R-:W3:Y:S02]  /*0e10*/  F2I.U32.TRUNC.NTZ R2, R2 ;  /* 0x0000000200027305 */ /* 0x000ee4000020f000 */
[----:B------:R-:W-:-:S04]  /*0e20*/  IMAD R11, R11, R25, R10 ;  /* 0x000000190b0b7224 */ /* 0x000fc800078e020a */
[----:B------:R-:W-:Y:S01]  /*0e30*/  IMAD.IADD R9, R9, 0x1, R11 ;  /* 0x0000000109097824 */ /* 0x000fe200078e020b */
[----:B------:R-:W4:Y:S01]  /*0e40*/  LDC R22, c[0x0][0x608] ;  /* 0x00018200ff167b82 */ /* 0x000f220000000800 */
[----:B------:R-:W-:-:S03]  /*0e50*/  IMAD.MOV.U32 R11, RZ, RZ, -0x1 ;  /* 0xffffffffff0b7424 */ /* 0x000fc600078e00ff */
[--C-:B0-----:R-:W-:Y:S02]  /*0e60*/  SHF.R.U64 R20, R8, R12, R9.reuse ;  /* 0x0000000c08147219 */ /* 0x101fe40000001209 */
[----:B------:R-:W-:Y:S02]  /*0e70*/  I2FP.F32.U32 R8, R14 ;  /* 0x0000000e00087245 */ /* 0x000fe40000201000 */
[----:B------:R-:W0:Y:S01]  /*0e80*/  LDC R24, c[0x0][0x658] ;  /* 0x00019600ff187b82 */ /* 0x000e220000000800 */
[----:B-1----:R-:W-:Y:S01]  /*0e90*/  ISETP.NE.U32.AND P0, PT, R26, RZ, PT ;  /* 0x000000ff1a00720c */ /* 0x002fe20003f05070 */
[----:B---3--:R-:W-:Y:S02]  /*0ea0*/  IMAD.MOV R10, RZ, RZ, -R2 ;  /* 0x000000ffff0a7224 */ /* 0x008fe400078e0a02 */
[----:B------:R-:W-:Y:S01]  /*0eb0*/  FMUL R8, R8, UR4 ;  /* 0x0000000408087c20 */ /* 0x000fe20008400000 */
[----:B------:R-:W-:Y:S02]  /*0ec0*/  SHF.R.U32.HI R9, RZ, R12, R9 ;  /* 0x0000000cff097219 */ /* 0x000fe40000011609 */
[----:B------:R-:W-:Y:S01]  /*0ed0*/  ISETP.NE.AND.EX P0, PT, R27, RZ, PT, P0 ;  /* 0x000000ff1b00720c */ /* 0x000fe20003f05300 */
[----:B------:R1:W3:Y:S01]  /*0ee0*/  F2I.U32.TRUNC.NTZ R15, R8 ;  /* 0x00000008000f7305 */ /* 0x0002e2000020f000 */
[----:B------:R-:W1:Y:S01]  /*0ef0*/  LDC R19, c[0x0][0x148] ;  /* 0x00005200ff137b82 */ /* 0x000e620000000800 */
[----:B--2---:R-:W-:-:S07]  /*0f00*/  IMAD R2, R7, R10, R6 ;  /* 0x0000000a07027224 */ /* 0x004fce00078e0206 */
[----:B------:R-:W2:Y:S01]  /*0f10*/  LDC R25, c[0x0][0x600] ;  /* 0x00018000ff197b82 */ /* 0x000ea20000000800 */
[-CC-:B----4-:R-:W-:Y:S02]  /*0f20*/  SHF.R.U64 R32, R20, R22.reuse, R9.reuse ;  /* 0x0000001614207219 */ /* 0x190fe40000001209 */
[----:B------:R-:W-:Y:S01]  /*0f30*/  SHF.R.U32.HI R7, RZ, R22, R9 ;  /* 0x00000016ff077219 */ /* 0x000fe20000011609 */
[----:B------:R-:W-:-:S04]  /*0f40*/  IMAD.MOV.U32 R9, RZ, RZ, 0x1 ;  /* 0x00000001ff097424 */ /* 0x000fc800078e00ff */
[----:B------:R-:W4:Y:S01]  /*0f50*/  LDC R28, c[0x0][0x648] ;  /* 0x00019200ff1c7b82 */ /* 0x000f220000000800 */
[-C--:B0-----:R-:W-:Y:S02]  /*0f60*/  SHF.L.U32 R6, R11, R24.reuse, RZ ;  /* 0x000000180b067219 */ /* 0x081fe400000006ff */
[--C-:B------:R-:W-:Y:S02]  /*0f70*/  SHF.R.U64 R22, R32, R24, R7.reuse ;  /* 0x0000001820167219 */ /* 0x100fe40000001207 */
[----:B------:R-:W-:Y:S02]  /*0f80*/  LOP3.LUT R13, RZ, R6, RZ, 0x33, !PT ;  /* 0x00000006ff0d7212 */ /* 0x000fe400078e33ff */
[-C--:B------:R-:W-:Y:S01]  /*0f90*/  SHF.R.U32.HI R7, RZ, R24.reuse, R7 ;  /* 0x00000018ff077219 */ /* 0x080fe20000011607 */
[----:B------:R-:W0:Y:S01]  /*0fa0*/  LDC R29, c[0x0][0x638] ;  /* 0x00018e00ff1d7b82 */ /* 0x000e220000000800 */
[----:B------:R-:W-:Y:S01]  /*0fb0*/  SHF.L.U32 R12, R9, R24, RZ ;  /* 0x00000018090c7219 */ /* 0x000fe200000006ff */
[----:B------:R-:W-:-:S06]  /*0fc0*/  IMAD.MOV.U32 R6, RZ, RZ, R22 ;  /* 0x000000ffff067224 */ /* 0x000fcc00078e0016 */
[----:B------:R-:W0:Y:S01]  /*0fd0*/  LDC R30, c[0x0][0x610] ;  /* 0x00018400ff1e7b82 */ /* 0x000e220000000800 */
[----:B-1-3--:R-:W-:Y:S05]  /*0fe0*/  @!P0 BRA `(.L_x_12) ;  /* 0x0000000000288947 */ /* 0x00afea0003800000 */
[----:B------:R-:W1:Y:S02]  /*0ff0*/  LDC R11, c[0x0][0x64c] ;  /* 0x00019300ff0b7b82 */ /* 0x000e640000000800 */
[----:B-1----:R-:W-:-:S05]  /*1000*/  IADD3 R11, P0, R22, R11, RZ ;  /* 0x0000000b160b7210 */ /* 0x002fca0007f1e0ff */
        /* <DEDUP_REMOVED lines=8> */
.L_x_12:
[----:B----4-:R-:W-:Y:S01]  /*1090*/  SHF.R.U64 R6, R6, R28, R7 ;  /* 0x0000001c06067219 */ /* 0x010fe20000001207 */
[----:B--2---:R-:W-:Y:S01]  /*10a0*/  VIADD R7, R25, 0xffffffff ;  /* 0xffffffff19077836 */ /* 0x004fe20000000000 */
[----:B------:R-:W-:Y:S01]  /*10b0*/  LOP3.LUT R13, R32, R13, RZ, 0xc0, !PT ;  /* 0x0000000d200d7212 */ /* 0x000fe200078ec0ff */
[----:B------:R-:W-:Y:S02]  /*10c0*/  IMAD.MOV R15, RZ, RZ, -R15 ;  /* 0x000000ffff0f7224 */ /* 0x000fe400078e0a0f */
[----:B------:R-:W-:Y:S01]  /*10d0*/  IMAD.MOV R8, RZ, RZ, -R6 ;  /* 0x000000ffff087224 */ /* 0x000fe200078e0a06 */
[----:B------:R-:W-:Y:S01]  /*10e0*/  LOP3.LUT R7, R20, R7, RZ, 0xc0, !PT ;  /* 0x0000000714077212 */ /* 0x000fe200078ec0ff */
[----:B------:R-:W-:Y:S02]  /*10f0*/  IMAD R13, R12, R6, R13 ;  /* 0x000000060c0d7224 */ /* 0x000fe400078e020d */
[----:B------:R-:W-:Y:S02]  /*1100*/  @P1 IMAD R2, R19, R15, R14 ;  /* 0x0000000f13021224 */ /* 0x000fe400078e020e */
[----:B0-----:R-:W-:-:S02]  /*1110*/  IMAD R6, R8, R29, R22 ;  /* 0x0000001d08067224 */ /* 0x001fc400078e0216 */
[----:B------:R-:W-:Y:S02]  /*1120*/  IMAD R2, R13, R30, R2 ;  /* 0x0000001e0d027224 */ /* 0x000fe400078e0202 */
[----:B------:R-:W-:Y:S02]  /*1130*/  IMAD R19, R6, R25, R7 ;  /* 0x0000001906137224 */ /* 0x000fe400078e0207 */
[----:B------:R-:W-:-:S03]  /*1140*/  IMAD.MOV.U32 R8, RZ, RZ, 0x1 ;  /* 0x00000001ff087424 */ /* 0x000fc600078e00ff */
[----:B------:R-:W-:Y:S02]  /*1150*/  SEL R22, R19, R2, !P1 ;  /* 0x0000000213167207 */ /* 0x000fe40004800000 */
[----:B------:R-:W-:Y:S01]  /*1160*/  SEL R19, R2, R19, !P1 ;  /* 0x0000001302137207 */ /* 0x000fe20004800000 */
[----:B------:R-:W-:-:S07]  /*1170*/  IMAD.MOV.U32 R2, RZ, RZ, R31 ;  /* 0x000000ffff027224 */ /* 0x000fce00078e001f */
.L_x_10:
[----:B------:R-:W-:Y:S05]  /*1180*/  @!P2 BRA `(.L_x_13) ;  /* 0x0000008c00f4a947 */ /* 0x000fea0003800000 */
[----:B------:R-:W-:-:S13]  /*1190*/  ISETP.GT.U32.AND P0, PT, R33, 0x1, PT ;  /* 0x000000012100780c */ /* 0x000fda0003f04070 */
[----:B------:R-:W-:Y:S05]  /*11a0*/  @P0 EXIT ;  /* 0x000000000000094d */ /* 0x000fea0003800000 */
.L_x_14:
[----:B------:R-:W-:-:S08]  /*11b0*/  NOP ;  /* 0x0000000000007918 */ /* 0x000fd00000000000 */
[----:B------:R-:W1:Y:S02]  /*11c0*/  USETMAXREG.TRY_ALLOC.CTAPOOL UP0, 0xe8 ;  /* 0x000000e8000079c8 */ /* 0x000e640008000600 */
[----:B-1----:R-:W-:-:S13]  /*11d0*/  PLOP3.LUT P0, PT, PT, PT, UP0, 0x80, 0x0 ;  /* 0x000000000000781c */ /* 0x002fda0003f0f008 */
[----:B------:R-:W-:Y:S05]  /*11e0*/  @!P0 BRA `(.L_x_14) ;  /* 0xfffffffc00f08947 */ /* 0x000fea000383ffff */
[----:B------:R-:W-:-:S13]  /*11f0*/  LOP3.LUT P0, RZ, R8, 0xff, RZ, 0xc0, !PT ;  /* 0x000000ff08ff7812 */ /* 0x000fda000780c0ff */
[----:B------:R-:W-:Y:S05]  /*1200*/  @!P0 EXIT ;  /* 0x000000000000894d */ /* 0x000fea0003800000 */
[----:B------:R-:W1:Y:S01]  /*1210*/  S2UR UR4, SR_CgaCtaId ;  /* 0x00000000000479c3 */ /* 0x000e620000008800 */
[----:B------:R-:W-:Y:S01]  /*1220*/  VIADD R6, R5, 0xffffffff ;  /* 0xffffffff05067836 */ /* 0x000fe20000000000 */
[----:B------:R-:W-:Y:S01]  /*1230*/  SHF.R.S32.HI R0, RZ, 0x1f, R3 ;  /* 0x0000001fff007819 */ /* 0x000fe20000011403 */
[----:B------:R-:W-:Y:S01]  /*1240*/  UMOV UR41, 0x400 ;  /* 0x0000040000297882 */ /* 0x000fe20000000000 */
[----:B------:R-:W-:Y:S01]  /*1250*/  UISETP.LT.AND UP0, UPT, UR40, 0x1, UPT ;  /* 0x000000012800788c */ /* 0x000fe2000bf01270 */
[----:B------:R-:W-:Y:S01]  /*1260*/  LOP3.LUT R172, R16, 0x1, RZ, 0xfc, !PT ;  /* 0x0000000110ac7812 */ /* 0x000fe200078efcff */
[----:B------:R-:W-:Y:S01]  /*1270*/  USHF.L.U32 UR44, UR40, 0x1, URZ ;  /* 0x00000001282c7899 */ /* 0x000fe2000800063f */
[----:B------:R-:W-:Y:S01]  /*1280*/  R2UR UR42, R6 ;  /* 0x00000000062a72ca */ /* 0x000fe200000e0000 */
[----:B------:R-:W-:Y:S01]  /*1290*/  USEL UR43, UR40, 0x1, UP0 ;  /* 0x00000001282b7887 */ /* 0x000fe20008000000 */
[CC--:B------:R-:W-:Y:S02]  /*12a0*/  LEA.HI R4, R0.reuse, R3.reuse, RZ, 0x2 ;  /* 0x0000000300047211 */ /* 0x0c0fe400078f10ff */
[----:B------:R-:W-:Y:S01]  /*12b0*/  LEA.HI R0, R0, R3, RZ, 0x5 ;  /* 0x0000000300007211 */ /* 0x000fe200078f28ff */
[----:B------:R-:W-:Y:S01]  /*12c0*/  UIADD3 UR43, -UR43, UR40, URZ ;  /* 0x000000282b2b7290 */ /* 0x000fe2000fffe13f */
[----:B------:R-:W-:-:S02]  /*12d0*/  SHF.R.S32.HI R154, RZ, 0x2, R4 ;  /* 0x00000002ff9a7819 */ /* 0x000fc40000011404 */
[----:B------:R-:W-:Y:S02]  /*12e0*/  SHF.R.S32.HI R5, RZ, 0x1f, R4 ;  /* 0x0000001fff057819 */ /* 0x000fe40000011404 */
[----:B------:R-:W-:Y:S02]  /*12f0*/  LOP3.LUT R156, R4, 0xfffffffc, RZ, 0xc0, !PT ;  /* 0xfffffffc049c7812 */ /* 0x000fe400078ec0ff */
[----:B------:R-:W-:Y:S01]  /*1300*/  LEA.HI R5, R5, R154, RZ, 0x3 ;  /* 0x0000009a05057211 */ /* 0x000fe200078f18ff */
[----:B------:R-:W-:Y:S01]  /*1310*/  USHF.L.U32 UR42, UR42, 0x3, URZ ;  /* 0x000000032a2a7899 */ /* 0x000fe2000800063f */
[----:B------:R-:W-:Y:S01]  /*1320*/  ISETP.NE.AND P0, PT, R6, RZ, PT ;  /* 0x000000ff0600720c */ /* 0x000fe20003f05270 */
[----:B------:R-:W-:Y:S01]  /*1330*/  IMAD.IADD R156, R3, 0x1, -R156 ;  /* 0x00000001039c7824 */ /* 0x000fe200078e0a9c */
[----:B------:R-:W-:Y:S01]  /*1340*/  LOP3.LUT R5, R5, 0xfffffff8, RZ, 0xc0, !PT ;  /* 0xfffffff805057812 */ /* 0x000fe200078ec0ff */
[----:B-1----:R-:W-:Y:S01]  /*1350*/  ULEA UR41, UR4, UR41, 0x18 ;  /* 0x0000002904297291 */ /* 0x002fe2000f8ec03f */
[----:B------:R-:W-:Y:S01]  /*1360*/  SEL R173, RZ, 0x1, P0 ;  /* 0x00000001ffad7807 */ /* 0x000fe20000000000 */
[----:B------:R-:W-:Y:S01]  /*1370*/  IMAD.U32 R158, RZ, RZ, UR42 ;  /* 0x0000002aff9e7e24 */ /* 0x000fe2000f8e00ff */
[----:B------:R-:W-:Y:S01]  /*1380*/  ULDC UR4, c[0x0][0x284] ;  /* 0x0000a10000047ab9 */ /* 0x000fe20000000800 */
[----:B------:R-:W-:Y:S01]  /*1390*/  IMAD.IADD R154, R154, 0x1, -R5 ;  /* 0x000000019a9a7824 */ /* 0x000fe200078e0a05 */
[----:B------:R-:W-:Y:S01]  /*13a0*/  UIADD3 UR45, UR41, 0x60, URZ ;  /* 0x00000060292d7890 */ /* 0x000fe2000fffe03f */
[----:B------:R-:W-:-:S02]  /*13b0*/  SHF.R.S32.HI R5, RZ, 0x5, R0 ;  /* 0x00000005ff057819 */ /* 0x000fc40000011400 */
[C---:B------:R-:W-:Y:S02]  /*13c0*/  LOP3.LUT R160, R158.reuse, 0x8, RZ, 0xc0, !PT ;  /* 0x000000089ea07812 */ /* 0x040fe400078ec0ff */
[--C-:B------:R-:W-:Y:S01]  /*13d0*/  SHF.R.S32.HI R155, RZ, 0x1f, R154.reuse ;  /* 0x0000001fff9b7819 */ /* 0x100fe2000001149a */
[C-C-:B------:R-:W-:Y:S01]  /*13e0*/  IMAD R161, R5.reuse, -0x10, -R154.reuse ;  /* 0xfffffff005a17824 */ /* 0x140fe200078e0a9a */
[----:B------:R-:W-:Y:S01]  /*13f0*/  LOP3.LUT R158, R158, 0x8, RZ, 0xc, !PT ;  /* 0x000000089e9e7812 */ /* 0x000fe200078e0cff */
[----:B------:R-:W-:Y:S01]  /*1400*/  IMAD.U32 R157, RZ, RZ, UR45 ;  /* 0x0000002dff9d7e24 */ /* 0x000fe2000f8e00ff */
[----:B------:R-:W-:Y:S01]  /*1410*/  LOP3.LUT R160, R160, 0x18, RZ, 0x3c, !PT ;  /* 0x00000018a0a07812 */ /* 0x000fe200078e3cff */
[----:B------:R-:W-:-:S04]  /*1420*/  IMAD.WIDE R154, R5, 0x10, R154 ;  /* 0x00000010059a7825 */ /* 0x000fc800078e029a */
[----:B------:R-:W-:Y:S02]  /*1430*/  VIADD R159, R157, UR42 ;  /* 0x0000002a9d9f7c36 */ /* 0x000fe40008000000 */
[----:B------:R-:W-:-:S07]  /*1440*/  VIADD R161, R161, UR4 ;  /* 0x00000004a1a17c36 */ /* 0x000fce0008000000 */
.L_x_290:
[----:B------:R-:W-:Y:S01]  /*1450*/  SHF.L.U32 R0, R173, 0x1f, RZ ;  /* 0x0000001fad007819 */ /* 0x000fe200000006ff */
[----:B------:R-:W-:Y:S02]  /*1460*/  ULDC UR4, c[0x0][0x28c] ;  /* 0x0000a30000047ab9 */ /* 0x000fe40000000800 */
[----:B------:R-:W-:Y:S01]  /*1470*/  ISETP.LT.AND P1, PT, RZ, UR4, PT ;  /* 0x00000004ff007c0c */ /* 0x000fe2000bf21270 */
[----:B------:R-:W1:Y:S02]  /*1480*/  SYNCS.PHASECHK.TRANS64.TRYWAIT P0, [R157+UR42], R0 ;  /* 0x000000009d0075a7 */ /* 0x000e64000800016a */
[----:B-1-34-:R-:W-:Y:S10]  /*1490*/  @!P0 BRA `(.L_x_15) ;  /* 0x0000009c004c8947 */ /* 0x01aff40003800000 */
.L_x_313:
[----:B------:R-:W-:Y:S05]  /*14a0*/  @P1 BRA `(.L_x_16) ;  /* 0x0000000000401947 */ /* 0x000fea0003800000 */
[----:B-1----:R-:W-:Y:S01]  /*14b0*/  MOV R0, 0x0 ;  /* 0x0000000000007802 */ /* 0x002fe20000000f00 */
[----:B------:R-:W-:Y:S01]  /*14c0*/  ULDC.64 UR4, c[0x4][0x68] ;  /* 0x01001a0000047ab9 */ /* 0x000fe20000000a00 */
[----:B------:R-:W-:Y:S01]  /*14d0*/  ULDC.64 UR6, c[0x4][0x8] ;  /* 0x0100020000067ab9 */ /* 0x000fe20000000a00 */
[----:B------:R-:W-:Y:S01]  /*14e0*/  IMAD.U32 R4, RZ, RZ, UR4 ;  /* 0x00000004ff047e24 */ /* 0x000fe2000f8e00ff */
[----:B------:R1:W2:Y:S01]  /*14f0*/  LDC.64 R14, c[0x4][R0] ;  /* 0x01000000000e7b82 */ /* 0x0002a20000000a00 */
[----:B------:R-:W-:Y:S01]  /*1500*/  IMAD.U32 R5, RZ, RZ, UR5 ;  /* 0x00000005ff057e24 */ /* 0x000fe2000f8e00ff */
[----:B------:R-:W-:Y:S01]  /*1510*/  ULDC.64 UR4, c[0x4][0x70] ;  /* 0x01001c0000047ab9 */ /* 0x000fe20000000a00 */
[----:B------:R-:W-:Y:S02]  /*1520*/  IMAD.U32 R10, RZ, RZ, UR6 ;  /* 0x00000006ff0a7e24 */ /* 0x000fe4000f8e00ff */
[----:B------:R-:W-:Y:S02]  /*1530*/  IMAD.U32 R6, RZ, RZ, UR4 ;  /* 0x00000004ff067e24 */ /* 0x000fe4000f8e00ff */
[----:B------:R-:W-:-:S02]  /*1540*/  IMAD.U32 R7, RZ, RZ, UR5 ;  /* 0x00000005ff077e24 */ /* 0x000fc4000f8e00ff */
[----:B------:R-:W-:Y:S02]  /*1550*/  IMAD.U32 R11, RZ, RZ, UR7 ;  /* 0x00000007ff0b7e24 */ /* 0x000fe4000f8e00ff */
[----:B------:R-:W-:Y:S02]  /*1560*/  IMAD.MOV.U32 R8, RZ, RZ, 0x1e1 ;  /* 0x000001e1ff087424 */ /* 0x000fe400078e00ff */
[----:B0-----:R-:W-:Y:S02]  /*1570*/  IMAD.MOV.U32 R12, RZ, RZ, 0x1 ;  /* 0x00000001ff0c7424 */ /* 0x001fe400078e00ff */
[----:B-1----:R-:W-:-:S07]  /*1580*/  IMAD.MOV.U32 R13, RZ, RZ, RZ ;  /* 0x000000ffff0d7224 */ /* 0x002fce00078e00ff */
[----:B------:R-:W-:-:S07]  /*1590*/  LEPC R20, `(.L_x_16) ;  /* 0x000000001014794e */ /* 0x000fce0000000000 */
[----:B--2--5:R-:W-:Y:S05]  /*15a0*/  CALL.ABS.NOINC R14 ;  /* 0x000000000e007343 */ /* 0x024fea0003c00000 */
.L_x_16:
[----:B------:R-:W-:-:S13]  /*15b0*/  ISETP.NE.AND P0, PT, R172, 0x3, PT ;  /* 0x00000003ac00780c */ /* 0x000fda0003f05270 */
[----:B------:R-:W-:Y:S05]  /*15c0*/  @!P0 BRA `(.L_x_17) ;  /* 0x0000000000048947 */ /* 0x000fea0003800000 */
[----:B------:R-:W-:Y:S01]  /*15d0*/  BPT.TRAP 0x1 ;  /* 0x000000040000795c */ /* 0x000fe20000300000 */
.L_x_17:
[----:B------:R-:W-:Y:S02]  /*15e0*/  IMAD.U32 R3, RZ, RZ, UR39 ;  /* 0x00000027ff037e24 */ /* 0x000fe4000f8e00ff */
[----:B-1----:R-:W-:-:S03]  /*15f0*/  IMAD.U32 R0, RZ, RZ, UR38 ;  /* 0x00000026ff007e24 */ /* 0x002fc6000f8e00ff */
[----:B------:R-:W-:Y:S02]  /*1600*/  LEA R3, R3, UR41, 0x3 ;  /* 0x0000002903037c11 */ /* 0x000fe4000f8e18ff */
[----:B------:R-:W-:-:S04]  /*1610*/  SHF.L.U32 R0, R0, 0x1f, RZ ;  /* 0x0000001f00007819 */ /* 0x000fc800000006ff */
[----:B------:R1:W2:Y:S01]  /*1620*/  SYNCS.PHASECHK.TRANS64.TRYWAIT P1, [R3+URZ], R0 ;  /* 0x00000000030075a7 */ /* 0x0002a2000802017f */
[----:B------:R-:W-:Y:S05]  /*1630*/  @!P0 BRA `(.L_x_18) ;  /* 0x0000000000048947 */ /* 0x000fea0003800000 */
[----:B------:R-:W-:Y:S01]  /*1640*/  BPT.TRAP 0x1 ;  /* 0x000000040000795c */ /* 0x000fe20000300000 */
.L_x_18:
[----:B------:R-:W-:-:S05]  /*1650*/  IMAD.U32 R4, RZ, RZ, UR43 ;  /* 0x0000002bff047e24 */ /* 0x000fca000f8e00ff */
[----:B------:R-:W-:Y:S01]  /*1660*/  ISETP.GE.AND P2, PT, R4, 0x1, PT ;  /* 0x000000010400780c */ /* 0x000fe20003f46270 */
[----:B--2---:R-:W-:-:S12]  /*1670*/  @P1 BRA `(.L_x_19) ;  /* 0x0000000000081947 */ /* 0x004fd80003800000 */
[----:B------:R-:W2:Y:S02]  /*1680*/  SYNCS.PHASECHK.TRANS64.TRYWAIT P1, [R3+URZ], R0 ;  /* 0x00000000030075a7 */ /* 0x000ea4000802017f */
[----:B--2---:R-:W-:Y:S05]  /*1690*/  @!P1 BRA `(.L_x_20) ;  /* 0x0000009800e09947 */ /* 0x004fea0003800000 */
.L_x_19:
[----:B------:R-:W-:Y:S05]  /*16a0*/  WARPSYNC.ALL ;  /* 0x0000000000007948 */ /* 0x000fea0003800000 */
[----:B------:R-:W-:Y:S01]  /*16b0*/  UIADD3 UR4, UR41, 0x180, URZ ;  /* 0x0000018029047890 */ /* 0x000fe2000fffe03f */
[----:B------:R-:W-:Y:S01]  /*16c0*/  WARPGROUP.ARRIVE ;  /* 0x00000000000079c5 */ /* 0x000fe20000000000 */
[----:B------:R-:W-:Y:S02]  /*16d0*/  UIADD3 UR5, UR41, 0x5180, URZ ;  /* 0x0000518029057890 */ /* 0x000fe4000fffe03f */
[----:B------:R-:W-:Y:S02]  /*16e0*/  USHF.R.U32.HI UR4, URZ, 0x4, UR4 ;  /* 0x000000043f047899 */ /* 0x000fe40008011604 */
[----:B------:R-:W-:-:S02]  /*16f0*/  USHF.R.U32.HI UR5, URZ, 0x4, UR5 ;  /* 0x000000043f057899 */ /* 0x000fc40008011605 */
[----:B------:R-:W-:Y:S02]  /*1700*/  ULOP3.LUT UR4, UR4, 0x3fff, URZ, 0xc0, !UPT ;  /* 0x00003fff04047892 */ /* 0x000fe4000f8ec03f */
[----:B------:R-:W-:Y:S02]  /*1710*/  ULOP3.LUT UR5, UR5, 0x3fff, URZ, 0xc0, !UPT ;  /* 0x00003fff05057892 */ /* 0x000fe4000f8ec03f */
[----:B------:R-:W-:Y:S02]  /*1720*/  ULOP3.LUT UR11, UR4, 0x10000, URZ, 0xfc, !UPT ;  /* 0x00010000040b7892 */ /* 0x000fe4000f8efc3f */
[----:B------:R-:W-:Y:S02]  /*1730*/  ULOP3.LUT UR10, UR5, 0x10000, URZ, 0xfc, !UPT ;  /* 0x00010000050a7892 */ /* 0x000fe4000f8efc3f */
[----:B------:R-:W-:Y:S02]  /*1740*/  ULEA UR4, UR39, UR11, 0x8 ;  /* 0x0000000b27047291 */ /* 0x000fe4000f8e403f */
[----:B------:R-:W-:Y:S01]  /*1750*/  ULEA UR6, UR39, UR10, 0xa ;  /* 0x0000000a27067291 */ /* 0x000fe2000f8e503f */
[----:B------:R-:W-:Y:S01]  /*1760*/  UMOV UR5, 0x80000020 ;  /* 0x8000002000057882 */ /* 0x000fe20000000000 */
[----:B------:R-:W-:-:S07]  /*1770*/  UMOV UR7, 0x80000020 ;  /* 0x8000002000077882 */ /* 0x000fce0000000000 */
[----:B------:R-:W-:Y:S01]  /*1780*/  HGMMA.64x256x16.F32 R24, gdesc[UR4], RZ, !UPT, gsb0 ;  /* 0x03e00000041879f0 */ /* 0x000fe2000c0008ff */
[----:B------:R-:W-:Y:S02]  /*1790*/  UIADD3 UR4, UR4, 0x2, URZ ;  /* 0x0000000204047890 */ /* 0x000fe4000fffe03f */
[----:B------:R-:W-:Y:S01]  /*17a0*/  UIADD3 UR6, UR6, 0x2, URZ ;  /* 0x0000000206067890 */ /* 0x000fe2000fffe03f */
[----:B------:R-:W-:Y:S01]  /*17b0*/  UMOV UR5, 0x80000020 ;  /* 0x8000002000057882 */ /* 0x000fe20000000000 */
[----:B------:R-:W-:Y:S01]  /*17c0*/  UMOV UR7, 0x80000020 ;  /* 0x8000002000077882 */ /* 0x000fe20000000000 */
[----:B------:R-:W-:Y:S02]  /*17d0*/  WARPGROUP.DEPBAR.LE gsb0, 0x0 ;  /* 0x00008000000079c5 */ /* 0x000fe40000010000 */
[----:B------:R-:W-:-:S15]  /*17e0*/  WARPGROUP.ARRIVE ;  /* 0x00000000000079c5 */ /* 0x000fde0000000000 */
[----:B------:R-:W-:-:S05]  /*17f0*/  NOP ;  /* 0x0000000000007918 */ /* 0x000fca0000000000 */
[----:B------:R-:W-:Y:S03]  /*1800*/  HGMMA.64x256x16.F32 R24, gdesc[UR4], R24, gsb0 ;  /* 0x03e00000041879f0 */ /* 0x000fe60008000818 */
[----:B------:R-:W-:Y:S02]  /*1810*/  WARPGROUP.DEPBAR.LE gsb0, 0x0 ;  /* 0x00008000000079c5 */ /* 0x000fe40000010000 */
[----:B------:R-:W-:Y:S05]  /*1820*/  @!P2 BRA `(.L_x_21) ;  /* 0x0000000000d4a947 */ /* 0x000fea0003800000 */
[----:B------:R-:W-:Y:S01]  /*1830*/  UIADD3 UR4, UR39, 0x1, URZ ;  /* 0x0000000127047890 */ /* 0x000fe2000fffe03f */
[----:B-12---:R-:W-:Y:S01]  /*1840*/  IMAD.U32 R0, RZ, RZ, UR43 ;  /* 0x0000002bff007e24 */ /* 0x006fe2000f8e00ff */
[----:B------:R-:W-:Y:S02]  /*1850*/  UMOV UR9, UR39 ;  /* 0x0000002700097c82 */ /* 0x000fe40008000000 */
[----:B------:R-:W-:-:S04]  /*1860*/  UISETP.NE.AND UP0, UPT, UR4, 0x5, UPT ;  /* 0x000000050400788c */ /* 0x000fc8000bf05270 */
[----:B------:R-:W-:Y:S02]  /*1870*/  USEL UR5, URZ, 0x1, UP0 ;  /* 0x000000013f057887 */ /* 0x000fe40008000000 */
[----:B------:R-:W-:Y:S02]  /*1880*/  USEL UR8, UR4, URZ, UP0 ;  /* 0x0000003f04087287 */ /* 0x000fe40008000000 */
[----:B------:R-:W-:-:S06]  /*1890*/  ULOP3.LUT UR5, UR38, UR5, URZ, 0x3c, !UPT ;  /* 0x0000000526057292 */ /* 0x000fcc000f8e3c3f */
[----:B------:R-:W-:-:S07]  /*18a0*/  IMAD.U32 R5, RZ, RZ, UR5 ;  /* 0x00000005ff057e24 */ /* 0x000fce000f8e00ff */
.L_x_28:
[----:B-12---:R-:W-:Y:S05]  /*18b0*/  @!P0 BRA `(.L_x_22) ;  /* 0x0000000000048947 */ /* 0x006fea0003800000 */
[----:B------:R-:W-:Y:S01]  /*18c0*/  BPT.TRAP 0x1 ;  /* 0x000000040000795c */ /* 0x000fe20000300000 */
.L_x_22:
[----:B------:R-:W-:Y:S01]  /*18d0*/  ULEA UR4, UR8, UR41, 0x3 ;  /* 0x0000002908047291 */ /* 0x000fe2000f8e183f */
[----:B------:R-:W-:-:S08]  /*18e0*/  SHF.L.U32 R3, R5, 0x1f, RZ ;  /* 0x0000001f05037819 */ /* 0x000fd000000006ff */
[----:B------:R1:W2:Y:S01]  /*18f0*/  SYNCS.PHASECHK.TRANS64.TRYWAIT P1, [UR4], R3 ;  /* 0x00000003ff0075a7 */ /* 0x0002a20008020144 */
[----:B------:R-:W-:Y:S05]  /*1900*/  @!P0 BRA `(.L_x_23) ;  /* 0x0000000000048947 */ /* 0x000fea0003800000 */
[----:B------:R-:W-:Y:S01]  /*1910*/  BPT.TRAP 0x1 ;  /* 0x000000040000795c */ /* 0x000fe20000300000 */
.L_x_23:
[----:B--2---:R-:W-:Y:S05]  /*1920*/  @P1 BRA `(.L_x_24) ;  /* 0x0000000000081947 */ /* 0x004fea0003800000 */
[----:B------:R-:W2:Y:S02]  /*1930*/  SYNCS.PHASECHK.TRANS64.TRYWAIT P1, [UR4], R3 ;  /* 0x00000003ff0075a7 */ /* 0x000ea40008020144 */
[----:B--2---:R-:W-:Y:S05]  /*1940*/  @!P1 BRA `(.L_x_25) ;  /* 0x0000009800489947 */ /* 0x004fea0003800000 */
.L_x_24:
[----:B------:R-:W-:Y:S01]  /*1950*/  ULEA UR4, UR8, UR11, 0x8 ;  /* 0x0000000b08047291 */ /* 0x000fe2000f8e403f */
[----:B------:R-:W-:Y:S01]  /*1960*/  WARPGROUP.ARRIVE ;  /* 0x00000000000079c5 */ /* 0x000fe20000000000 */
[----:B------:R-:W-:Y:S01]  /*1970*/  ULEA UR6, UR8, UR10, 0xa ;  /* 0x0000000a08067291 */ /* 0x000fe2000f8e503f */
[----:B------:R-:W-:Y:S01]  /*1980*/  UMOV UR5, 0x80000020 ;  /* 0x8000002000057882 */ /* 0x000fe20000000000 */
[----:B------:R-:W-:-:S07]  /*1990*/  UMOV UR7, 0x80000020 ;  /* 0x8000002000077882 */ /* 0x000fce0000000000 */
[----:B------:R-:W-:Y:S01]  /*19a0*/  HGMMA.64x256x16.F32 R24, gdesc[UR4], R24, gsb0 ;  /* 0x03e00000041879f0 */ /* 0x000fe20008000818 */
        /* <DEDUP_REMOVED lines=10> */
[----:B------:R-:W-:Y:S01]  /*1a50*/  BPT.TRAP 0x1 ;  /* 0x000000040000795c */ /* 0x000fe20000300000 */
.L_x_26:
[----:B------:R-:W-:Y:S01]  /*1a60*/  ULEA UR4, UR9, UR41, 0x3 ;  /* 0x0000002909047291 */ /* 0x000fe2000f8e183f */
[----:B------:R-:W-:-:S03]  /*1a70*/  ISETP.GT.U32.AND P1, PT, R16, 0x1, PT ;  /* 0x000000011000780c */ /* 0x000fc60003f24070 */
[----:B------:R-:W-:-:S04]  /*1a80*/  UIADD3 UR4, UR4, 0x28, URZ ;  /* 0x0000002804047890 */ /* 0x000fc8000fffe03f */
[----:B------:R-:W-:-:S09]  /*1a90*/  UPRMT UR4, URZ, 0x654, UR4 ;  /* 0x000006543f047896 */ /* 0x000fd20008000004 */
[----:B------:R-:W-:Y:S01]  /*1aa0*/  SYNCS.ARRIVE.TRANS64.RED.A1T0 RZ, [UR4], RZ ;  /* 0x000000ffffff79a7 */ /* 0x000fe20008100404 */
[----:B------:R-:W-:Y:S05]  /*1ab0*/  @P1 BRA `(.L_x_27) ;  /* 0x0000000000041947 */ /* 0x000fea0003800000 */
[----:B------:R-:W-:Y:S01]  /*1ac0*/  BPT.TRAP 0x1 ;  /* 0x000000040000795c */ /* 0x000fe20000300000 */
.L_x_27:
[----:B------:R-:W-:Y:S01]  /*1ad0*/  UIADD3 UR8, UR8, 0x1, URZ ;  /* 0x0000000108087890 */ /* 0x000fe2000fffe03f */
[C---:B------:R-:W-:Y:S01]  /*1ae0*/  ISETP.GT.AND P1, PT, R0.reuse, 0x1, PT ;  /* 0x000000010000780c */ /* 0x040fe20003f24270 */
[----:B------:R-:W-:Y:S01]  /*1af0*/  UIADD3 UR9, UR9, 0x1, URZ ;  /* 0x0000000109097890 */ /* 0x000fe2000fffe03f */
[----:B------:R-:W-:Y:S01]  /*1b00*/  VIADD R0, R0, 0xffffffff ;  /* 0xffffffff00007836 */ /* 0x000fe20000000000 */
[----:B------:R-:W-:Y:S02]  /*1b10*/  UISETP.NE.AND UP0, UPT, UR8, 0x5, UPT ;  /* 0x000000050800788c */ /* 0x000fe4000bf05270 */
[----:B------:R-:W-:Y:S02]  /*1b20*/  UISETP.NE.AND UP1, UPT, UR9, 0x5, UPT ;  /* 0x000000050900788c */ /* 0x000fe4000bf25270 */
[----:B------:R-:W-:Y:S02]  /*1b30*/  USEL UR4, URZ, 0x1, UP0 ;  /* 0x000000013f047887 */ /* 0x000fe40008000000 */
[----:B------:R-:W-:-:S02]  /*1b40*/  USEL UR8, UR8, URZ, UP0 ;  /* 0x0000003f08087287 */ /* 0x000fc40008000000 */
[----:B------:R-:W-:Y:S02]  /*1b50*/  USEL UR9, UR9, URZ, UP1 ;  /* 0x0000003f09097287 */ /* 0x000fe40008800000 */
[----:B------:R-:W-:Y:S01]  /*1b60*/  LOP3.LUT R5, R5, UR4, RZ, 0x3c, !PT ;  /* 0x0000000405057c12 */ /* 0x000fe2000f8e3cff */
[----:B------:R-:W-:Y:S09]  /*1b70*/  @P1 BRA `(.L_x_28) ;  /* 0xfffffffc004c1947 */ /* 0x000ff2000383ffff */
.L_x_21:
[----:B-12---:R-:W1:Y:S01]  /*1b80*/  LDC R0, c[0x0][0x28c] ;  /* 0x0000a300ff007b82 */ /* 0x006e620000000800 */
[----:B------:R2:W-:Y:S01]  /*1b90*/  SYNCS.ARRIVE.TRANS64.A1T0 RZ, [R158+UR45], RZ ;  /* 0x000000ff9eff79a7 */ /* 0x0005e2000810002d */
[----:B-1----:R-:W-:-:S13]  /*1ba0*/  ISETP.GE.AND P1, PT, R0, 0x1, PT ;  /* 0x000000010000780c */ /* 0x002fda0003f26270 */
[----:B--2---:R-:W-:Y:S05]  /*1bb0*/  @!P1 BRA `(.L_x_29) ;  /* 0x0000000000349947 */ /* 0x004fea0003800000 */
[----:B------:R-:W-:Y:S05]  /*1bc0*/  @!P0 BRA `(.L_x_30) ;  /* 0x0000000000048947 */ /* 0x000fea0003800000 */
[----:B------:R-:W-:Y:S01]  /*1bd0*/  BPT.TRAP 0x1 ;  /* 0x000000040000795c */ /* 0x000fe20000300000 */
.L_x_30:
[----:B------:R-:W-:Y:S01]  /*1be0*/  UIADD3 UR6, UR43, UR39, URZ ;  /* 0x000000272b067290 */ /* 0x000fe2000fffe03f */
[----:B------:R-:W-:-:S03]  /*1bf0*/  ISETP.GT.U32.AND P0, PT, R16, 0x1, PT ;  /* 0x000000011000780c */ /* 0x000fc60003f04070 */
[----:B------:R-:W-:-:S04]  /*1c00*/  UIMAD.WIDE.U32 UR4, UR6, -0x33333333, URZ ;  /* 0xcccccccd060478a5 */ /* 0x000fc8000f8e003f */
[----:B------:R-:W-:-:S04]  /*1c10*/  USHF.R.U32.HI UR4, URZ, 0x2, UR5 ;  /* 0x000000023f047899 */ /* 0x000fc80008011605 */
[----:B------:R-:W-:-:S04]  /*1c20*/  UIMAD UR6, UR4, -0x5, UR6 ;  /* 0xfffffffb040678a4 */ /* 0x000fc8000f8e0206 */
[----:B------:R-:W-:-:S04]  /*1c30*/  ULEA UR6, UR6, UR41, 0x3 ;  /* 0x0000002906067291 */ /* 0x000fc8000f8e183f */
[----:B------:R-:W-:-:S04]  /*1c40*/  UIADD3 UR6, UR6, 0x28, URZ ;  /* 0x0000002806067890 */ /* 0x000fc8000fffe03f */
[----:B------:R-:W-:-:S09]  /*1c50*/  UPRMT UR6, URZ, 0x654, UR6 ;  /* 0x000006543f067896 */ /* 0x000fd20008000006 */
[----:B------:R-:W-:Y:S01]  /*1c60*/  SYNCS.ARRIVE.TRANS64.RED.A1T0 RZ, [UR6], RZ ;  /* 0x000000ffffff79a7 */ /* 0x000fe20008100406 */
[----:B------:R-:W-:Y:S05]  /*1c70*/  @P0 BRA `(.L_x_29) ;  /* 0x0000000000040947 */ /* 0x000fea0003800000 */
[----:B------:R-:W-:Y:S01]  /*1c80*/  BPT.TRAP 0x1 ;  /* 0x000000040000795c */ /* 0x000fe20000300000 */
.L_x_29:
[----:B------:R-:W-:Y:S01]  /*1c90*/  SHF.L.U32 R0, R173, 0x1f, RZ ;  /* 0x0000001fad007819 */ /* 0x000fe200000006ff */
[----:B------:R-:W-:Y:S01]  /*1ca0*/  UIADD3 UR39, UR44, UR39, URZ ;  /* 0x000000272c277290 */ /* 0x000fe2000fffe03f */
[----:B------:R-:W1:Y:S01]  /*1cb0*/  LDC R15, c[0x0][0x288] ;  /* 0x0000a200ff0f7b82 */ /* 0x000e620000000800 */
[----:B------:R-:W-:Y:S01]  /*1cc0*/  UISETP.GE.U32.AND UP1, UPT, UR44, 0x5, UPT ;  /* 0x000000052c00788c */ /* 0x000fe2000bf26070 */
[----:B------:R-:W-:Y:S01]  /*1cd0*/  IMAD.SHL.U32 R8, R156, 0x2, RZ ;  /* 0x000000029c087824 */ /* 0x000fe200078e00ff */
[----:B------:R-:W-:Y:S02]  /*1ce0*/  UISETP.GT.U32.AND UP0, UPT, UR39, 0x4, UPT ;  /* 0x000000042700788c */ /* 0x000fe4000bf04070 */
[----:B------:R-:W-:Y:S02]  /*1cf0*/  UIMAD.WIDE.U32 UR4, UR39, -0x33333333, URZ ;  /* 0xcccccccd270478a5 */ /* 0x000fe4000f8e003f */
[----:B------:R-:W-:Y:S01]  /*1d00*/  UISETP.LT.U32.AND UP0, UPT, UR44, 0x5, UP0 ;  /* 0x000000052c00788c */ /* 0x000fe20008701070 */
[----:B------:R-:W2:Y:S01]  /*1d10*/  SYNCS.PHASECHK.TRANS64.TRYWAIT P0, [R157+UR42+0x10], R0 ;  /* 0x000010009d0075a7 */ /* 0x000ea2000800016a */
[----:B------:R-:W-:Y:S01]  /*1d20*/  USHF.R.U32.HI UR4, URZ, 0x2, UR5 ;  /* 0x000000023f047899 */ /* 0x000fe20008011605 */
[----:B------:R-:W-:Y:S01]  /*1d30*/  SHF.R.S32.HI R9, RZ, 0x1f, R8 ;  /* 0x0000001fff097819 */ /* 0x000fe20000011408 */
[----:B------:R-:W-:-:S02]  /*1d40*/  USEL UR6, URZ, 0x1, !UP0 ;  /* 0x000000013f067887 */ /* 0x000fc4000c000000 */
[----:B------:R-:W-:Y:S02]  /*1d50*/  UIMAD UR39, UR4, -0x5, UR39 ;  /* 0xfffffffb042778a4 */ /* 0x000fe4000f8e0227 */
[----:B------:R-:W-:-:S04]  /*1d60*/  ULOP3.LUT UR38, UR38, UR6, URZ, 0x3c, !UPT ;  /* 0x0000000626267292 */ /* 0x000fc8000f8e3c3f */
[----:B------:R-:W-:Y:S01]  /*1d70*/  @UP1 ULOP3.LUT UR38, UR38, 0x1, UR4, 0x78, !UPT ;  /* 0x0000000126261892 */ /* 0x000fe2000f8e7804 */
[----:B-12---:R-:W-:Y:S11]  /*1d80*/  @!P0 BRA `(.L_x_31) ;  /* 0x0000009400508947 */ /* 0x006ff60003800000 */
.L_x_314:
[----:B------:R-:W-:Y:S01]  /*1d90*/  IMAD.SHL.U32 R14, R19, 0x40, RZ ;  /* 0x00000040130e7824 */ /* 0x000fe200078e00ff */
[----:B------:R-:W-:Y:S01]  /*1da0*/  ULDC UR6, c[0x0][0x284] ;  /* 0x0000a10000067ab9 */ /* 0x000fe20000000800 */
[----:B0-----:R-:W-:Y:S01]  /*1db0*/  IMAD.SHL.U32 R12, R22, 0x100, RZ ;  /* 0x00000100160c7824 */ /* 0x001fe200078e00ff */
[----:B------:R-:W-:Y:S01]  /*1dc0*/  SHF.R.S32.HI R165, RZ, 0x1f, R2 ;  /* 0x0000001fffa57819 */ /* 0x000fe20000011402 */
[----:B------:R-:W-:Y:S01]  /*1dd0*/  ULDC.64 UR4, c[0x0][0x5d0] ;  /* 0x0001740000047ab9 */ /* 0x000fe20000000a00 */
[----:B------:R-:W-:Y:S01]  /*1de0*/  ISETP.GE.AND P0, PT, R14, UR6, PT ;  /* 0x000000060e007c0c */ /* 0x000fe2000bf06270 */
[----:B------:R-:W-:Y:S01]  /*1df0*/  IMAD.WIDE.U32 R4, R2, UR4, R8 ;  /* 0x0000000402047c25 */ /* 0x000fe2000f8e0008 */
[----:B------:R-:W-:Y:S02]  /*1e00*/  SHF.R.S32.HI R13, RZ, 0x1f, R12 ;  /* 0x0000001fff0d7819 */ /* 0x000fe4000001140c */
[C---:B------:R-:W-:Y:S01]  /*1e10*/  ISETP.GE.OR P0, PT, R12.reuse, R15, P0 ;  /* 0x0000000f0c00720c */ /* 0x040fe20000706670 */
[----:B------:R-:W-:Y:S01]  /*1e20*/  IMAD R3, R165, UR4, RZ ;  /* 0x00000004a5037c24 */ /* 0x000fe2000f8e02ff */
[----:B------:R-:W-:-:S03]  /*1e30*/  IADD3 R6, P1, R12, R4, RZ ;  /* 0x000000040c067210 */ /* 0x000fc60007f3e0ff */
[----:B------:R-:W-:-:S05]  /*1e40*/  IMAD R3, R2, UR5, R3 ;  /* 0x0000000502037c24 */ /* 0x000fca000f8e0203 */
[----:B------:R-:W-:-:S03]  /*1e50*/  IADD3.X R7, R13, R5, R3, P1, !PT ;  /* 0x000000050d077210 */ /* 0x000fc60000ffe403 */
[----:B------:R-:W-:Y:S05]  /*1e60*/  @P0 BRA `(.L_x_32) ;  /* 0x0000007c000c0947 */ /* 0x000fea0003800000 */
[----:B------:R-:W0:Y:S01]  /*1e70*/  LDC.64 R10, c[0x0][0x5c8] ;  /* 0x00017200ff0a7b82 */ /* 0x000e220000000a00 */
[----:B-----5:R-:W-:Y:S01]  /*1e80*/  FSETP.NEU.AND P0, PT, R152, RZ, PT ;  /* 0x000000ff9800720b */ /* 0x020fe20003f0d000 */
[----:B------:R-:W-:Y:S01]  /*1e90*/  IMAD R3, R156, -0x2, R15 ;  /* 0xfffffffe9c037824 */ /* 0x000fe200078e020f */
[----:B------:R-:W-:Y:S01]  /*1ea0*/  BSSY B0, `(.L_x_32) ;  /* 0x00007bf000007945 */ /* 0x000fe20003800000 */
[----:B------:R-:W-:-:S04]  /*1eb0*/  IMAD.WIDE R162, R19, 0x40, R154 ;  /* 0x0000004013a27825 */ /* 0x000fc800078e029a */
[----:B-1----:R-:W-:Y:S02]  /*1ec0*/  IMAD.IADD R0, R3, 0x1, -R12 ;  /* 0x0000000103007824 */ /* 0x002fe400078e0a0c */
[----:B------:R-:W-:-:S03]  /*1ed0*/  IMAD.IADD R3, R161, 0x1, -R14 ;  /* 0x00000001a1037824 */ /* 0x000fc600078e0a0e */
[----:B------:R-:W-:-:S04]  /*1ee0*/  ISETP.GT.AND P2, PT, R0, RZ, PT ;  /* 0x000000ff0000720c */ /* 0x000fc80003f44270 */
[----:B------:R-:W-:Y:S01]  /*1ef0*/  ISETP.GT.AND P1, PT, R3, RZ, P2 ;  /* 0x000000ff0300720c */ /* 0x000fe20001724270 */
[-C--:B0-----:R-:W-:Y:S02]  /*1f00*/  IMAD R4, R163, R10.reuse, RZ ;  /* 0x0000000aa3047224 */ /* 0x081fe400078e02ff */
[----:B------:R-:W-:-:S04]  /*1f10*/  IMAD.WIDE.U32 R6, R162, R10, R6 ;  /* 0x0000000aa2067225 */ /* 0x000fc800078e0006 */
[----:B------:R-:W-:-:S04]  /*1f20*/  IMAD R5, R162, R11, R4 ;  /* 0x0000000ba2057224 */ /* 0x000fc800078e0204 */
[----:B------:R-:W-:Y:S01]  /*1f30*/  IMAD.IADD R179, R7, 0x1, R5 ;  /* 0x0000000107b37824 */ /* 0x000fe200078e0205 */
[----:B------:R-:W-:Y:S06]  /*1f40*/  @!P0 BRA `(.L_x_33) ;  /* 0x0000005400a08947 */ /* 0x000fec0003800000 */
[----:B------:R-:W0:Y:S01]  /*1f50*/  LDC.64 R20, c[0x0][0x5b8] ;  /* 0x00016e00ff147b82 */ /* 0x000e220000000a00 */
[----:B------:R-:W-:-:S07]  /*1f60*/  ULDC.64 UR4, c[0x0][0x5c0] ;  /* 0x0001700000047ab9 */ /* 0x000fce0000000a00 */
[----:B------:R-:W1:Y:S08]  /*1f70*/  LDC.64 R166, c[0x0][0x5b0] ;  /* 0x00016c00ffa67b82 */ /* 0x000e700000000a00 */
[----:B------:R-:W2:Y:S01]  /*1f80*/  LDC.64 R14, c[0x0][0x5a8] ;  /* 0x00016a00ff0e7b82 */ /* 0x000ea20000000a00 */
[-C--:B0-----:R-:W-:Y:S02]  /*1f90*/  IMAD R7, R165, R20.reuse, RZ ;  /* 0x00000014a5077224 */ /* 0x081fe400078e02ff */
[----:B------:R-:W-:-:S04]  /*1fa0*/  IMAD.WIDE.U32 R4, R2, R20, R8 ;  /* 0x0000001402047225 */ /* 0x000fc800078e0008 */
[----:B------:R-:W-:Y:S01]  /*1fb0*/  IMAD R175, R2, R21, R7 ;  /* 0x0000001502af7224 */ /* 0x000fe200078e0207 */
[----:B------:R-:W-:Y:S01]  /*1fc0*/  IADD3 R164, P0, R12, R4, RZ ;  /* 0x000000040ca47210 */ /* 0x000fe20007f1e0ff */
[----:B-1----:R-:W-:-:S03]  /*1fd0*/  IMAD R4, R163, R166, RZ ;  /* 0x000000a6a3047224 */ /* 0x002fc600078e02ff */
[----:B------:R-:W-:Y:S01]  /*1fe0*/  IADD3.X R165, R13, R5, R175, P0, !PT ;  /* 0x000000050da57210 */ /* 0x000fe200007fe4af */
[C---:B------:R-:W-:Y:S02]  /*1ff0*/  IMAD R177, R162.reuse, R167, R4 ;  /* 0x000000a7a2b17224 */ /* 0x040fe400078e0204 */
[----:B------:R-:W-:-:S04]  /*2000*/  IMAD.WIDE.U32 R4, R162, R166, R164 ;  /* 0x000000a6a2047225 */ /* 0x000fc800078e00a4 */
[----:B------:R-:W-:Y:S01]  /*2010*/  IMAD.IADD R5, R5, 0x1, R177 ;  /* 0x0000000105057824 */ /* 0x000fe200078e02b1 */
[----:B--2---:R-:W-:-:S04]  /*2020*/  LEA R168, P0, R4, R14, 0x1 ;  /* 0x0000000e04a87211 */ /* 0x004fc800078008ff */
[----:B------:R-:W-:-:S05]  /*2030*/  LEA.HI.X R169, R4, R15, R5, 0x1, P0 ;  /* 0x0000000f04a97211 */ /* 0x000fca00000f0c05 */
[----:B------:R0:W2:Y:S01]  /*2040*/  @P1 LDG.E.LTC128B.U16 R19, desc[UR36][R168.64] ;  /* 0x00000024a8131981 */ /* 0x0000a2000c1e1520 */
[----:B------:R-:W-:Y:S01]  /*2050*/  IMAD.WIDE.U32 R4, R162, R166, R12 ;  /* 0x000000a6a2047225 */ /* 0x000fe200078e000c */
[----:B------:R-:W-:Y:S02]  /*2060*/  BSSY B1, `(.L_x_34) ;  /* 0x0000014000017945 */ /* 0x000fe40003800000 */
[----:B------:R-:W-:-:S04]  /*2070*/  IADD3 R170, P0, R8, R4, RZ ;  /* 0x0000000408aa7210 */ /* 0x000fc80007f1e0ff */
[----:B------:R-:W-:Y:S01]  /*2080*/  IADD3.X R171, R9, R177, R5, P0, !PT ;  /* 0x000000b109ab7210 */ /* 0x000fe200007fe405 */
[----:B0-----:R-:W-:Y:S01]  /*2090*/  IMAD.SHL.U32 R168, R166, 0x8, RZ ;  /* 0x00000008a6a87824 */ /* 0x001fe200078e00ff */
[----:B------:R-:W-:Y:S02]  /*20a0*/  LEA R4, P0, R6, UR4, 0x1 ;  /* 0x0000000406047c11 */ /* 0x000fe4000f8008ff */
[----:B------:R-:W-:Y:S01]  /*20b0*/  SHF.L.U64.HI R169, R166, 0x3, R167 ;  /* 0x00000003a6a97819 */ /* 0x000fe200000102a7 */
[----:B------:R-:W-:Y:S01]  /*20c0*/  IMAD.WIDE.U32 R170, R2, R20, R170 ;  /* 0x0000001402aa7225 */ /* 0x000fe200078e00aa */
[----:B------:R-:W-:Y:S02]  /*20d0*/  LEA.HI.X R5, R6, UR5, R179, 0x1, P0 ;  /* 0x0000000506057c11 */ /* 0x000fe400080f0cb3 */
[----:B------:R-:W-:Y:S02]  /*20e0*/  ISETP.GT.AND P0, PT, R0, 0x1, PT ;  /* 0x000000010000780c */ /* 0x000fe40003f04270 */
[----:B------:R-:W-:-:S02]  /*20f0*/  LEA R6, P4, R170, R14, 0x1 ;  /* 0x0000000eaa067211 */ /* 0x000fc400078808ff */
[----:B------:R-:W-:Y:S01]  /*2100*/  ISETP.GT.AND P3, PT, R3, RZ, P0 ;  /* 0x000000ff0300720c */ /* 0x000fe20000764270 */
[----:B--2---:R-:W-:-:S05]  /*2110*/  HADD2.F32 R7, -RZ, R19.H0_H0 ;  /* 0x20000013ff077230 */ /* 0x004fca0000004100 */
[----:B------:R-:W-:-:S04]  /*2120*/  FMUL R7, R7, R152 ;  /* 0x0000009807077220 */ /* 0x000fc80000400000 */
[----:B------:R-:W-:-:S05]  /*2130*/  FFMA R7, R24, R153, R7 ;  /* 0x0000009918077223 */ /* 0x000fca0000000007 */
[----:B------:R-:W-:Y:S01]  /*2140*/  F2FP.F16.F32.PACK_AB R21, RZ, R7 ;  /* 0x00000007ff15723e */ /* 0x000fe200000000ff */
[----:B------:R-:W-:-:S04]  /*2150*/  IMAD.IADD R7, R175, 0x1, R171 ;  /* 0x00000001af077824 */ /* 0x000fc800078e02ab */
[----:B------:R0:W-:Y:S01]  /*2160*/  @P1 STG.E.U16 desc[UR36][R4.64], R21 ;  /* 0x0000001504001986 */ /* 0x0001e2000c101524 */
[----:B------:R-:W-:Y:S01]  /*2170*/  LEA.HI.X R7, R170, R15, R7, 0x1, P4 ;  /* 0x0000000faa077211 */ /* 0x000fe200020f0c07 */
[----:B------:R-:W-:Y:S06]  /*2180*/  @!P3 BRA `(.L_x_35) ;  /* 0x000000000004b947 */ /* 0x000fec0003800000 */
[----:B------:R1:W5:Y:S02]  /*2190*/  LDG.E.LTC128B.U16 R19, desc[UR36][R6.64+0x2] ;  /* 0x0000022406137981 */ /* 0x000364000c1e1520 */
.L_x_35:
[----:B------:R-:W-:Y:S05]  /*21a0*/  BSYNC B1 ;  /* 0x0000000000017941 */ /* 0x000fea0003800000 */
.L_x_34:
[----:B0----5:R-:W-:Y:S01]  /*21b0*/  HADD2.F32 R21, -RZ, R19.H0_H0 ;  /* 0x20000013ff157230 */ /* 0x021fe20000004100 */
[----:B------:R-:W-:Y:S01]  /*21c0*/  ISETP.GT.AND P2, PT, R3, 0x8, P2 ;  /* 0x000000080300780c */ /* 0x000fe20001744270 */
[----:B------:R-:W-:-:S04]  /*21d0*/  IMAD.WIDE.U32 R168, R162, R166, R168 ;  /* 0x000000a6a2a87225 */ /* 0x000fc800078e00a8 */
[----:B------:R-:W-:Y:S01]  /*21e0*/  FMUL R22, R21, R152 ;  /* 0x0000009815167220 */ /* 0x000fe20000400000 */
[----:B------:R-:W-:Y:S01]  /*21f0*/  IMAD.IADD R177, R177, 0x1, R169 ;  /* 0x00000001b1b17824 */ /* 0x000fe200078e02a9 */
[----:B------:R-:W-:Y:S02]  /*2200*/  IADD3 R21, P1, R164, R168, RZ ;  /* 0x000000a8a4157210 */ /* 0x000fe40007f3e0ff */
[----:B------:R-:W-:-:S03]  /*2210*/  FFMA R22, R25, R153, R22 ;  /* 0x0000009919167223 */ /* 0x000fc60000000016 */
[----:B------:R-:W-:Y:S01]  /*2220*/  IMAD.X R164, R177, 0x1, R165, P1 ;  /* 0x00000001b1a47824 */ /* 0x000fe200008e06a5 */
[C---:B------:R-:W-:Y:S02]  /*2230*/  LEA R24, P1, R21.reuse, R14, 0x1 ;  /* 0x0000000e15187211 */ /* 0x040fe400078208ff */
[----:B------:R-:W-:Y:S02]  /*2240*/  F2FP.F16.F32.PACK_AB R22, RZ, R22 ;  /* 0x00000016ff16723e */ /* 0x000fe400000000ff */
[----:B------:R-:W-:Y:S02]  /*2250*/  LEA.HI.X R25, R21, R15, R164, 0x1, P1 ;  /* 0x0000000f15197211 */ /* 0x000fe400008f0ca4 */
[----:B------:R-:W-:Y:S02]  /*2260*/  PRMT R21, R22, 0x7610, R21 ;  /* 0x0000761016157816 */ /* 0x000fe40000000015 */
[----:B------:R-:W-:-:S03]  /*2270*/  PRMT R22, R19, 0x7610, R22 ;  /* 0x0000761013167816 */ /* 0x000fc60000000016 */
[----:B------:R0:W-:Y:S04]  /*2280*/  @P3 STG.E.U16 desc[UR36][R4.64+0x2], R21 ;  /* 0x0000021504003986 */ /* 0x0001e8000c101524 */
[----:B------:R-:W2:Y:S01]  /*2290*/  @P2 LDG.E.LTC128B.U16 R22, desc[UR36][R24.64] ;  /* 0x0000002418162981 */ /* 0x000ea2000c1e1520 */
[----:B------:R-:W-:Y:S01]  /*22a0*/  IADD3 R8, P1, P3, R8, R168, R12 ;  /* 0x000000a808087210 */ /* 0x000fe20007b3e00c */
[----:B------:R-:W-:Y:S01]  /*22b0*/  BSSY B1, `(.L_x_36) ;  /* 0x0000011000017945 */ /* 0x000fe20003800000 */
[C---:B------:R-:W-:Y:S02]  /*22c0*/  SHF.L.U64.HI R11, R10.reuse, 0x4, R11 ;  /* 0x000000040a0b7819 */ /* 0x040fe4000001020b */
[----:B------:R-:W-:Y:S02]  /*22d0*/  IADD3.X R9, R9, R177, R13, P1, P3 ;  /* 0x000000b109097210 */ /* 0x000fe40000fe640d */
[----:B------:R-:W-:-:S02]  /*22e0*/  LEA R10, P1, R10, R4, 0x4 ;  /* 0x000000040a0a7211 */ /* 0x000fc400078220ff */
[----:B------:R-:W-:Y:S01]  /*22f0*/  ISETP.GT.AND P0, PT, R3, 0x8, P0 ;  /* 0x000000080300780c */ /* 0x000fe20000704270 */
[----:B0-----:R-:W-:-:S04]  /*2300*/  IMAD.WIDE.U32 R20, R2, R20, R8 ;  /* 0x0000001402147225 */ /* 0x001fc800078e0008 */
[----:B------:R-:W-:Y:S01]  /*2310*/  IMAD.X R11, R11, 0x1, R5, P1 ;  /* 0x000000010b0b7824 */ /* 0x000fe200008e0605 */
[----:B------:R-:W-:Y:S01]  /*2320*/  LEA R8, P3, R20, R14, 0x1 ;  /* 0x0000000e14087211 */ /* 0x000fe200078608ff */
[----:B------:R-:W-:-:S05]  /*2330*/  IMAD.IADD R2, R175, 0x1, R21 ;  /* 0x00000001af027824 */ /* 0x000fca00078e0215 */
[----:B------:R-:W-:Y:S01]  /*2340*/  LEA.HI.X R9, R20, R15, R2, 0x1, P3 ;  /* 0x0000000f14097211 */ /* 0x000fe200018f0c02 */
[----:B--2---:R-:W-:-:S05]  /*2350*/  HADD2.F32 R19, -RZ, R22.H0_H0 ;  /* 0x20000016ff137230 */ /* 0x004fca0000004100 */
[----:B------:R-:W-:-:S04]  /*2360*/  FMUL R19, R19, R152 ;  /* 0x0000009813137220 */ /* 0x000fc80000400000 */
[----:B------:R-:W-:-:S05]  /*2370*/  FFMA R19, R26, R153, R19 ;  /* 0x000000991a137223 */ /* 0x000fca0000000013 */
[----:B------:R-:W-:-:S05]  /*2380*/  F2FP.F16.F32.PACK_AB R19, RZ, R19 ;  /* 0x00000013ff13723e */ /* 0x000fca00000000ff */
[----:B------:R0:W-:Y:S01]  /*2390*/  @P2 STG.E.U16 desc[UR36][R10.64], R19 ;  /* 0x000000130a002986 */ /* 0x0001e2000c101524 */
[----:B------:R-:W-:Y:S05]  /*23a0*/  @!P0 BRA `(.L_x_37) ;  /* 0x0000000000048947 */ /* 0x000fea0003800000 */
[----:B------:R2:W5:Y:S02]  /*23b0*/  LDG.E.LTC128B.U16 R22, desc[UR36][R8.64+0x2] ;  /* 0x0000022408167981 */ /* 0x000564000c1e1520 */
.L_x_37:
[----:B------:R-:W-:Y:S05]  /*23c0*/  BSYNC B1 ;  /* 0x0000000000017941 */ /* 0x000fea0003800000 */
.L_x_36:
[----:B-----5:R-:W-:Y:S01]  /*23d0*/  HADD2.F32 R13, -RZ, R22.H0_H0 ;  /* 0x20000016ff0d7230 */ /* 0x020fe20000004100 */
[----:B------:R-:W-:Y:S01]  /*23e0*/  ISETP.GT.AND P1, PT, R0, 0x8, PT ;  /* 0x000000080000780c */ /* 0x000fe20003f24270 */
[----:B------:R-:W-:Y:S03]  /*23f0*/  BSSY B1, `(.L_x_38) ;  /* 0x0000008000017945 */ /* 0x000fe60003800000 */
[----:B------:R-:W-:Y:S01]  /*2400*/  FMUL R2, R13, R152 ;  /* 0x000000980d027220 */ /* 0x000fe20000400000 */
[----:B------:R-:W-:-:S03]  /*2410*/  ISETP.GT.AND P2, PT, R3, RZ, P1 ;  /* 0x000000ff0300720c */ /* 0x000fc60000f44270 */
[----:B------:R-:W-:-:S05]  /*2420*/  FFMA R2, R27, R153, R2 ;  /* 0x000000991b027223 */ /* 0x000fca0000000002 */
[----:B------:R-:W-:-:S05]  /*2430*/  F2FP.F16.F32.PACK_AB R2, RZ, R2 ;  /* 0x00000002ff02723e */ /* 0x000fca00000000ff */
[----:B------:R3:W-:Y:S01]  /*2440*/  @P0 STG.E.U16 desc[UR36][R10.64+0x2], R2 ;  /* 0x000002020a000986 */ /* 0x0007e2000c101524 */
[----:B------:R-:W-:Y:S05]  /*2450*/  @!P2 BRA `(.L_x_39) ;  /* 0x000000000004a947 */ /* 0x000fea0003800000 */
[----:B------:R4:W5:Y:S02]  /*2460*/  LDG.E.LTC128B.U16 R22, desc[UR36][R6.64+0x10] ;  /* 0x0000102406167981 */ /* 0x000964000c1e1520 */
.L_x_39:
[----:B------:R-:W-:Y:S05]  /*2470*/  BSYNC B1 ;  /* 0x0000000000017941 */ /* 0x000fea0003800000 */
.L_x_38:
        /* <DEDUP_REMOVED lines=10> */
.L_x_41:
[----:B------:R-:W-:Y:S05]  /*2520*/  BSYNC B1 ;  /* 0x0000000000017941 */ /* 0x000fea0003800000 */
.L_x_40:
[----:B0----5:R-:W-:Y:S01]  /*2530*/  HADD2.F32 R13, -RZ, R22.H0_H0 ;  /* 0x20000016ff0d7230 */ /* 0x021fe20000004100 */
[----:B------:R-:W-:Y:S01]  /*2540*/  ISETP.GT.AND P1, PT, R3, 0x8, P1 ;  /* 0x000000080300780c */ /* 0x000fe20000f24270 */
[----:B------:R-:W-:Y:S03]  /*2550*/  BSSY B1, `(.L_x_42) ;  /* 0x0000007000017945 */ /* 0x000fe60003800000 */
[----:B---3--:R-:W-:-:S04]  /*2560*/  FMUL R2, R13, R152 ;  /* 0x000000980d027220 */ /* 0x008fc80000400000 */
[----:B------:R-:W-:-:S05]  /*2570*/  FFMA R2, R29, R153, R2 ;  /* 0x000000991d027223 */ /* 0x000fca0000000002 */
[----:B------:R-:W-:-:S05]  /*2580*/  F2FP.F16.F32.PACK_AB R2, RZ, R2 ;  /* 0x00000002ff02723e */ /* 0x000fca00000000ff */
[----:B------:R0:W-:Y:S01]  /*2590*/  @P3 STG.E.U16 desc[UR36][R4.64+0x12], R2 ;  /* 0x0000120204003986 */ /* 0x0001e2000c101524 */
[----:B------:R-:W-:Y:S05]  /*25a0*/  @!P1 BRA `(.L_x_43) ;  /* 0x0000000000049947 */ /* 0x000fea0003800000 */
[----:B------:R3:W5:Y:S02]  /*25b0*/  LDG.E.LTC128B.U16 R22, desc[UR36][R8.64+0x10] ;  /* 0x0000102408167981 */ /* 0x000764000c1e1520 */
.L_x_43:
[----:B------:R-:W-:Y:S05]  /*25c0*/  BSYNC B1 ;  /* 0x0000000000017941 */ /* 0x000fea0003800000 */
.L_x_42:
[----:B-----5:R-:W-:Y:S01]  /*25d0*/  HADD2.F32 R13, -RZ, R22.H0_H0 ;  /* 0x20000016ff0d7230 */ /* 0x020fe20000004100 */
[----:B------:R-:W-:Y:S01]  /*25e0*/  ISETP.GT.AND P0, PT, R3, 0x8, P0 ;  /* 0x000000080300780c */ /* 0x000fe20000704270 */
[----:B------:R-:W-:Y:S03]  /*25f0*/  BSSY B1, `(.L_x_44) ;  /* 0x0000007000017945 */ /* 0x000fe60003800000 */
[----:B------:R-:W-:-:S04]  /*2600*/  FMUL R13, R13, R152 ;  /* 0x000000980d0d7220 */ /* 0x000fc80000400000 */
[----:B------:R-:W-:-:S05]  /*2610*/  FFMA R13, R30, R153, R13 ;  /* 0x000000991e0d7223 */ /* 0x000fca000000000d */
[----:B------:R-:W-:-:S05]  /*2620*/  F2FP.F16.F32.PACK_AB R13, RZ, R13 ;  /* 0x0000000dff0d723e */ /* 0x000fca00000000ff */
[----:B------:R0:W-:Y:S01]  /*2630*/  @P1 STG.E.U16 desc[UR36][R10.64+0x10], R13 ;  /* 0x0000100d0a001986 */ /* 0x0001e2000c101524 */
[----:B------:R-:W-:Y:S05]  /*2640*/  @!P0 BRA `(.L_x_45) ;  /* 0x0000000000048947 */ /* 0x000fea0003800000 */
[----:B------:R0:W5:Y:S02]  /*2650*/  LDG.E.LTC128B.U16 R22, desc[UR36][R8.64+0x12] ;  /* 0x0000122408167981 */ /* 0x000164000c1e1520 */
.L_x_45:
[----:B------:R-:W-:Y:S05]  /*2660*/  BSYNC B1 ;  /* 0x0000000000017941 */ /* 0x000fea0003800000 */
.L_x_44:
[----:B0----5:R-:W-:Y:S01]  /*2670*/  HADD2.F32 R13, -RZ, R22.H0_H0 ;  /* 0x20000016ff0d7230 */ /* 0x021fe20000004100 */
        /* <DEDUP_REMOVED lines=9> */
.L_x_47:
[----:B------:R-:W-:Y:S05]  /*2710*/  BSYNC B1 ;  /* 0x0000000000017941 */ /* 0x000fea0003800000 */
.L_x_46:
        /* <DEDUP_REMOVED lines=10> */
.L_x_49:
[----:B------:R-:W-:Y:S05]  /*27c0*/  BSYNC B1 ;  /* 0x0000000000017941 */ /* 0x000fea0003800000 */
.L_x_48:
[----:B0----5:R-:W-:Y:S01]  /*27d0*/  HADD2.F32 R13, -RZ, R22.H0_H0 ;  /* 0x20000016ff0d7230 */ /* 0x021fe20000004100 */
        /* <DEDUP_REMOVED lines=8> */
.L_x_51:
[----:B------:R-:W-:Y:S05]  /*2860*/  BSYNC B1 ;  /* 0x0000000000017941 */ /* 0x000fea0003800000 */
.L_x_50:
        /* <DEDUP_REMOVED lines=9> */
.L_x_53:
[----:B------:R-:W-:Y:S05]  /*2900*/  BSYNC B1 ;  /* 0x0000000000017941 */ /* 0x000fea0003800000 */
.L_x_52:
        /* <DEDUP_REMOVED lines=10> */
.L_x_55:
[----:B------:R-:W-:Y:S05]  /*29b0*/  BSYNC B1 ;  /* 0x0000000000017941 */ /* 0x000fea0003800000 */
.L_x_54:
        /* <DEDUP_REMOVED lines=10> */
.L_x_57:
[----:B------:R-:W-:Y:S05]  /*2a60*/  BSYNC B1 ;  /* 0x0000000000017941 */ /* 0x000fea0003800000 */
.L_x_56:
        /* <DEDUP_REMOVED lines=9> */
.L_x_59:
[----:B------:R-:W-:Y:S05]  /*2b00*/  BSYNC B1 ;  /* 0x0000000000017941 */ /* 0x000fea0003800000 */
.L_x_58:
        /* <DEDUP_REMOVED lines=9> */
.L_x_61:
[----:B------:R-:W-:Y:S05]  /*2ba0*/  BSYNC B1 ;  /* 0x0000000000017941 */ /* 0x000fea0003800000 */
.L_x_60:
        /* <DEDUP_REMOVED lines=10> */
.L_x_63:
[----:B------:R-:W-:Y:S05]  /*2c50*/  BSYNC B1 ;  /* 0x0000000000017941 */ /* 0x000fea0003800000 */
.L_x_62:
        /* <DEDUP_REMOVED lines=10> */
.L_x_65:
[----:B------:R-:W-:Y:S05]  /*2d00*/  BSYNC B1 ;  /* 0x0000000000017941 */ /* 0x000fea0003800000 */
.L_x_64:
        /* <DEDUP_REMOVED lines=9> */
.L_x_67:
[----:B------:R-:W-:Y:S05]  /*2da0*/  BSYNC B1 ;  /* 0x0000000000017941 */ /* 0x000fea0003800000 */
.L_x_66:
        /* <DEDUP_REMOVED lines=9> */
.L_x_69:
[----:B------:R-:W-:Y:S05]  /*2e40*/  BSYNC B1 ;  /* 0x0000000000017941 */ /* 0x000fea0003800000 */
.L_x_68:
        /* <DEDUP_REMOVED lines=10> */
.L_x_71:
[----:B------:R-:W-:Y:S05]  /*2ef0*/  BSYNC B1 ;  /* 0x0000000000017941 */ /* 0x000fea0003800000 */
.L_x_70:
        /* <DEDUP_REMOVED lines=10> */
.L_x_73:
[----:B------:R-:W-:Y:S05]  /*2fa0*/  BSYNC B1 ;  /* 0x0000000000017941 */ /* 0x000fea0003800000 */
.L_x_72:
        /* <DEDUP_REMOVED lines=9> */
.L_x_75:
[----:B------:R-:W-:Y:S05]  /*3040*/  BSYNC B1 ;  /* 0x0000000000017941 */ /* 0x000fea0003800000 */
.L_x_74:
        /* <DEDUP_REMOVED lines=9> */
.L_x_77:
[----:B------:R-:W-:Y:S05]  /*30e0*/  BSYNC B1 ;  /* 0x0000000000017941 */ /* 0x000fea0003800000 */
.L_x_76:
        /* <DEDUP_REMOVED lines=10> */
.L_x_79:
[----:B------:R-:W-:Y:S05]  /*3190*/  BSYNC B1 ;  /* 0x0000000000017941 */ /* 0x000fea0003800000 */
.L_x_78:
        /* <DEDUP_REMOVED lines=10> */
.L_x_81:
[----:B------:R-:W-:Y:S05]  /*3240*/  BSYNC B1 ;  /* 0x0000000000017941 */ /* 0x000fea0003800000 */
.L_x_80:
        /* <DEDUP_REMOVED lines=9> */
.L_x_83:
[----:B------:R-:W-:Y:S05]  /*32e0*/  BSYNC B1 ;  /* 0x0000000000017941 */ /* 0x000fea0003800000 */
.L_x_82:
        /* <DEDUP_REMOVED lines=9> */
.L_x_85:
[----:B------:R-:W-:Y:S05]  /*3380*/  BSYNC B1 ;  /* 0x0000000000017941 */ /* 0x000fea0003800000 */
.L_x_84:
        /* <DEDUP_REMOVED lines=10> */
.L_x_87:
[----:B------:R-:W-:Y:S05]  /*3430*/  BSYNC B1 ;  /* 0x0000000000017941 */ /* 0x000fea0003800000 */
.L_x_86:
        /* <DEDUP_REMOVED lines=10> */
.L_x_89:
[----:B------:R-:W-:Y:S05]  /*34e0*/  BSYNC B1 ;  /* 0x0000000000017941 */ /* 0x000fea0003800000 */
.L_x_88:
        /* <DEDUP_REMOVED lines=9> */
.L_x_91:
[----:B------:R-:W-:Y:S05]  /*3580*/  BSYNC B1 ;  /* 0x0000000000017941 */ /* 0x000fea0003800000 */
.L_x_90:
        /* <DEDUP_REMOVED lines=9> */
.L_x_93:
[----:B------:R-:W-:Y:S05]  /*3620*/  BSYNC B1 ;  /* 0x0000000000017941 */ /* 0x000fea0003800000 */
.L_x_92:
        /* <DEDUP_REMOVED lines=10> */
.L_x_95:
[----:B------:R-:W-:Y:S05]  /*36d0*/  BSYNC B1 ;  /* 0x0000000000017941 */ /* 0x000fea0003800000 */
.L_x_94:
        /* <DEDUP_REMOVED lines=10> */
.L_x_97:
[----:B------:R-:W-:Y:S05]  /*3780*/  BSYNC B1 ;  /* 0x0000000000017941 */ /* 0x000fea0003800000 */
.L_x_96:
        /* <DEDUP_REMOVED lines=9> */
.L_x_99:
[----:B------:R-:W-:Y:S05]  /*3820*/  BSYNC B1 ;  /* 0x0000000000017941 */ /* 0x000fea0003800000 */
.L_x_98:
        /* <DEDUP_REMOVED lines=9> */
.L_x_101:
[----:B------:R-:W-:Y:S05]  /*38c0*/  BSYNC B1 ;  /* 0x0000000000017941 */ /* 0x000fea0003800000 */
.L_x_100:
        /* <DEDUP_REMOVED lines=10> */
.L_x_103:
[----:B------:R-:W-:Y:S05]  /*3970*/  BSYNC B1 ;  /* 0x0000000000017941 */ /* 0x000fea0003800000 */
.L_x_102:
        /* <DEDUP_REMOVED lines=10> */
.L_x_105:
[----:B------:R-:W-:Y:S05]  /*3a20*/  BSYNC B1 ;  /* 0x0000000000017941 */ /* 0x000fea0003800000 */
.L_x_104:
        /* <DEDUP_REMOVED lines=9> */
.L_x_107:
[----:B------:R-:W-:Y:S05]  /*3ac0*/  BSYNC B1 ;  /* 0x0000000000017941 */ /* 0x000fea0003800000 */
.L_x_106:
        /* <DEDUP_REMOVED lines=9> */
.L_x_109:
[----:B------:R-:W-:Y:S05]  /*3b60*/  BSYNC B1 ;  /* 0x0000000000017941 */ /* 0x000fea0003800000 */
.L_x_108:
        /* <DEDUP_REMOVED lines=10> */
.L_x_111:
[----:B------:R-:W-:Y:S05]  /*3c10*/  BSYNC B1 ;  /* 0x0000000000017941 */ /* 0x000fea0003800000 */
.L_x_110:
        /* <DEDUP_REMOVED lines=10> */
.L_x_113:
[----:B------:R-:W-:Y:S05]  /*3cc0*/  BSYNC B1 ;  /* 0x0000000000017941 */ /* 0x000fea0003800000 */
.L_x_112:
        /* <DEDUP_REMOVED lines=9> */
.L_x_115:
[----:B------:R-:W-:Y:S05]  /*3d60*/  BSYNC B1 ;  /* 0x0000000000017941 */ /* 0x000fea0003800000 */
.L_x_114:
        /* <DEDUP_REMOVED lines=9> */
.L_x_117:
[----:B------:R-:W-:Y:S05]  /*3e00*/  BSYNC B1 ;  /* 0x0000000000017941 */ /* 0x000fea0003800000 */
.L_x_116:
        /* <DEDUP_REMOVED lines=10> */
.L_x_119:
[----:B------:R-:W-:Y:S05]  /*3eb0*/  BSYNC B1 ;  /* 0x0000000000017941 */ /* 0x000fea0003800000 */
.L_x_118:
        /* <DEDUP_REMOVED lines=10> */
.L_x_121:
[----:B------:R-:W-:Y:S05]  /*3f60*/  BSYNC B1 ;  /* 0x0000000000017941 */ /* 0x000fea0003800000 */
.L_x_120:
        /* <DEDUP_REMOVED lines=9> */
.L_x_123:
[----:B------:R-:W-:Y:S05]  /*4000*/  BSYNC B1 ;  /* 0x0000000000017941 */ /* 0x000fea0003800000 */
.L_x_122:
        /* <DEDUP_REMOVED lines=9> */
.L_x_125:
[----:B------:R-:W-:Y:S05]  /*40a0*/  BSYNC B1 ;  /* 0x0000000000017941 */ /* 0x000fea0003800000 */
.L_x_124:
        /* <DEDUP_REMOVED lines=10> */
.L_x_127:
[----:B------:R-:W-:Y:S05]  /*4150*/  BSYNC B1 ;  /* 0x0000000000017941 */ /* 0x000fea0003800000 */
.L_x_126:
        /* <DEDUP_REMOVED lines=10> */
.L_x_129:
[----:B------:R-:W-:Y:S05]  /*4200*/  BSYNC B1 ;  /* 0x0000000000017941 */ /* 0x000fea0003800000 */
.L_x_128:
        /* <DEDUP_REMOVED lines=9> */
.L_x_131:
[----:B------:R-:W-:Y:S05]  /*42a0*/  BSYNC B1 ;  /* 0x0000000000017941 */ /* 0x000fea0003800000 */
.L_x_130:
        /* <DEDUP_REMOVED lines=9> */
.L_x_133:
[----:B------:R-:W-:Y:S05]  /*4340*/  BSYNC B1 ;  /* 0x0000000000017941 */ /* 0x000fea0003800000 */
.L_x_132:
        /* <DEDUP_REMOVED lines=10> */
.L_x_135:
[----:B------:R-:W-:Y:S05]  /*43f0*/  BSYNC B1 ;  /* 0x0000000000017941 */ /* 0x000fea0003800000 */
.L_x_134:
        /* <DEDUP_REMOVED lines=10> */
.L_x_137:
[----:B------:R-:W-:Y:S05]  /*44a0*/  BSYNC B1 ;  /* 0x0000000000017941 */ /* 0x000fea0003800000 */
.L_x_136:
        /* <DEDUP_REMOVED lines=9> */
.L_x_139:
[----:B------:R-:W-:Y:S05]  /*4540*/  BSYNC B1 ;  /* 0x0000000000017941 */ /* 0x000fea0003800000 */
.L_x_138:
        /* <DEDUP_REMOVED lines=9> */
.L_x_141:
[----:B------:R-:W-:Y:S05]  /*45e0*/  BSYNC B1 ;  /* 0x0000000000017941 */ /* 0x000fea0003800000 */
.L_x_140:
        /* <DEDUP_REMOVED lines=10> */
.L_x_143:
[----:B------:R-:W-:Y:S05]  /*4690*/  BSYNC B1 ;  /* 0x0000000000017941 */ /* 0x000fea0003800000 */
.L_x_142:
        /* <DEDUP_REMOVED lines=10> */
.L_x_145:
[----:B------:R-:W-:Y:S05]  /*4740*/  BSYNC B1 ;  /* 0x0000000000017941 */ /* 0x000fea0003800000 */
.L_x_144:
        /* <DEDUP_REMOVED lines=9> */
.L_x_147:
[----:B------:R-:W-:Y:S05]  /*47e0*/  BSYNC B1 ;  /* 0x0000000000017941 */ /* 0x000fea0003800000 */
.L_x_146:
        /* <DEDUP_REMOVED lines=9> */
.L_x_149:
[----:B------:R-:W-:Y:S05]  /*4880*/  BSYNC B1 ;  /* 0x0000000000017941 */ /* 0x000fea0003800000 */
.L_x_148:
        /* <DEDUP_REMOVED lines=10> */
.L_x_151:
[----:B------:R-:W-:Y:S05]  /*4930*/  BSYNC B1 ;  /* 0x0000000000017941 */ /* 0x000fea0003800000 */
.L_x_150:
        /* <DEDUP_REMOVED lines=10> */
.L_x_153:
[----:B------:R-:W-:Y:S05]  /*49e0*/  BSYNC B1 ;  /* 0x0000000000017941 */ /* 0x000fea0003800000 */
.L_x_152:
        /* <DEDUP_REMOVED lines=9> */
.L_x_155:
[----:B------:R-:W-:Y:S05]  /*4a80*/  BSYNC B1 ;  /* 0x0000000000017941 */ /* 0x000fea0003800000 */
.L_x_154:
        /* <DEDUP_REMOVED lines=9> */
.L_x_157:
[----:B------:R-:W-:Y:S05]  /*4b20*/  BSYNC B1 ;  /* 0x0000000000017941 */ /* 0x000fea0003800000 */
.L_x_156:
        /* <DEDUP_REMOVED lines=10> */
.L_x_159:
[----:B------:R-:W-:Y:S05]  /*4bd0*/  BSYNC B1 ;  /* 0x0000000000017941 */ /* 0x000fea0003800000 */
.L_x_158:
        /* <DEDUP_REMOVED lines=10> */
.L_x_161:
[----:B------:R-:W-:Y:S05]  /*4c80*/  BSYNC B1 ;  /* 0x0000000000017941 */ /* 0x000fea0003800000 */
.L_x_160:
        /* <DEDUP_REMOVED lines=9> */
.L_x_163:
[----:B------:R-:W-:Y:S05]  /*4d20*/  BSYNC B1 ;  /* 0x0000000000017941 */ /* 0x000fea0003800000 */
.L_x_162:
        /* <DEDUP_REMOVED lines=9> */
.L_x_165:
[----:B------:R-:W-:Y:S05]  /*4dc0*/  BSYNC B1 ;  /* 0x0000000000017941 */ /* 0x000fea0003800000 */
.L_x_164:
        /* <DEDUP_REMOVED lines=10> */
.L_x_167:
[----:B------:R-:W-:Y:S05]  /*4e70*/  BSYNC B1 ;  /* 0x0000000000017941 */ /* 0x000fea0003800000 */
.L_x_166:
        /* <DEDUP_REMOVED lines=10> */
.L_x_169:
[----:B------:R-:W-:Y:S05]  /*4f20*/  BSYNC B1 ;  /* 0x0000000000017941 */ /* 0x000fea0003800000 */
.L_x_168:
        /* <DEDUP_REMOVED lines=9> */
.L_x_171:
[----:B------:R-:W-:Y:S05]  /*4fc0*/  BSYNC B1 ;  /* 0x0000000000017941 */ /* 0x000fea0003800000 */
.L_x_170:
        /* <DEDUP_REMOVED lines=9> */
.L_x_173:
[----:B------:R-:W-:Y:S05]  /*5060*/  BSYNC B1 ;  /* 0x0000000000017941 */ /* 0x000fea0003800000 */
.L_x_172:
        /* <DEDUP_REMOVED lines=10> */
.L_x_175:
[----:B------:R-:W-:Y:S05]  /*5110*/  BSYNC B1 ;  /* 0x0000000000017941 */ /* 0x000fea0003800000 */
.L_x_174:
        /* <DEDUP_REMOVED lines=10> */
.L_x_177:
[----:B------:R-:W-:Y:S05]  /*51c0*/  BSYNC B1 ;  /* 0x0000000000017941 */ /* 0x000fea0003800000 */
.L_x_176:
        /* <DEDUP_REMOVED lines=9> */
.L_x_179:
[----:B------:R-:W-:Y:S05]  /*5260*/  BSYNC B1 ;  /* 0x0000000000017941 */ /* 0x000fea0003800000 */
.L_x_178:
        /* <DEDUP_REMOVED lines=9> */
.L_x_181:
[----:B------:R-:W-:Y:S05]  /*5300*/  BSYNC B1 ;  /* 0x0000000000017941 */ /* 0x000fea0003800000 */
.L_x_180:
        /* <DEDUP_REMOVED lines=10> */
.L_x_183:
[----:B------:R-:W-:Y:S05]  /*53b0*/  BSYNC B1 ;  /* 0x0000000000017941 */ /* 0x000fea0003800000 */
.L_x_182:
        /* <DEDUP_REMOVED lines=10> */
.L_x_185:
[----:B------:R-:W-:Y:S05]  /*5460*/  BSYNC B1 ;  /* 0x0000000000017941 */ /* 0x000fea0003800000 */
.L_x_184:
        /* <DEDUP_REMOVED lines=9> */
.L_x_187:
[----:B------:R-:W-:Y:S05]  /*5500*/  BSYNC B1 ;  /* 0x0000000000017941 */ /* 0x000fea0003800000 */
.L_x_186:
        /* <DEDUP_REMOVED lines=9> */
.L_x_189:
[----:B------:R-:W-:Y:S05]  /*55a0*/  BSYNC B1 ;  /* 0x0000000000017941 */ /* 0x000fea0003800000 */
.L_x_188:
        /* <DEDUP_REMOVED lines=10> */
.L_x_191:
[----:B------:R-:W-:Y:S05]  /*5650*/  BSYNC B1 ;  /* 0x0000000000017941 */ /* 0x000fea0003800000 */
.L_x_190:
        /* <DEDUP_REMOVED lines=10> */
.L_x_193:
[----:B------:R-:W-:Y:S05]  /*5700*/  BSYNC B1 ;  /* 0x0000000000017941 */ /* 0x000fea0003800000 */
.L_x_192:
        /* <DEDUP_REMOVED lines=9> */
.L_x_195:
[----:B------:R-:W-:Y:S05]  /*57a0*/  BSYNC B1 ;  /* 0x0000000000017941 */ /* 0x000fea0003800000 */
.L_x_194:
        /* <DEDUP_REMOVED lines=9> */
.L_x_197:
[----:B------:R-:W-:Y:S05]  /*5840*/  BSYNC B1 ;  /* 0x0000000000017941 */ /* 0x000fea0003800000 */
.L_x_196:
        /* <DEDUP_REMOVED lines=10> */
.L_x_199:
[----:B------:R-:W-:Y:S05]  /*58f0*/  BSYNC B1 ;  /* 0x0000000000017941 */ /* 0x000fea0003800000 */
.L_x_198:
        /* <DEDUP_REMOVED lines=10> */
.L_x_201:
[----:B------:R-:W-:Y:S05]  /*59a0*/  BSYNC B1 ;  /* 0x0000000000017941 */ /* 0x000fea0003800000 */
.L_x_200:
        /* <DEDUP_REMOVED lines=9> */
.L_x_203:
[----:B------:R-:W-:Y:S05]  /*5a40*/  BSYNC B1 ;  /* 0x0000000000017941 */ /* 0x000fea0003800000 */
.L_x_202:
        /* <DEDUP_REMOVED lines=9> */
.L_x_205:
[----:B------:R-:W-:Y:S05]  /*5ae0*/  BSYNC B1 ;  /* 0x0000000000017941 */ /* 0x000fea0003800000 */
.L_x_204:
        /* <DEDUP_REMOVED lines=10> */
.L_x_207:
[----:B------:R-:W-:Y:S05]  /*5b90*/  BSYNC B1 ;  /* 0x0000000000017941 */ /* 0x000fea0003800000 */
.L_x_206:
        /* <DEDUP_REMOVED lines=10> */
.L_x_209:
[----:B------:R-:W-:Y:S05]  /*5c40*/  BSYNC B1 ;  /* 0x0000000000017941 */ /* 0x000fea0003800000 */
.L_x_208:
        /* <DEDUP_REMOVED lines=9> */
.L_x_211:
[----:B------:R-:W-:Y:S05]  /*5ce0*/  BSYNC B1 ;  /* 0x0000000000017941 */ /* 0x000fea0003800000 */
.L_x_210:
        /* <DEDUP_REMOVED lines=9> */
.L_x_213:
[----:B------:R-:W-:Y:S05]  /*5d80*/  BSYNC B1 ;  /* 0x0000000000017941 */ /* 0x000fea0003800000 */
.L_x_212:
        /* <DEDUP_REMOVED lines=10> */
.L_x_215:
[----:B------:R-:W-:Y:S05]  /*5e30*/  BSYNC B1 ;  /* 0x0000000000017941 */ /* 0x000fea0003800000 */
.L_x_214:
        /* <DEDUP_REMOVED lines=10> */
.L_x_217:
[----:B------:R-:W-:Y:S05]  /*5ee0*/  BSYNC B1 ;  /* 0x0000000000017941 */ /* 0x000fea0003800000 */
.L_x_216:
        /* <DEDUP_REMOVED lines=9> */
.L_x_219:
[----:B------:R-:W-:Y:S05]  /*5f80*/  BSYNC B1 ;  /* 0x0000000000017941 */ /* 0x000fea0003800000 */
.L_x_218:
        /* <DEDUP_REMOVED lines=9> */
.L_x_221:
[----:B------:R-:W-:Y:S05]  /*6020*/  BSYNC B1 ;  /* 0x0000000000017941 */ /* 0x000fea0003800000 */
.L_x_220:
        /* <DEDUP_REMOVED lines=10> */
.L_x_223:
[----:B------:R-:W-:Y:S05]  /*60d0*/  BSYNC B1 ;  /* 0x0000000000017941 */ /* 0x000fea0003800000 */
.L_x_222:
        /* <DEDUP_REMOVED lines=10> */
.L_x_225:
[----:B------:R-:W-:Y:S05]  /*6180*/  BSYNC B1 ;  /* 0x0000000000017941 */ /* 0x000fea0003800000 */
.L_x_224:
        /* <DEDUP_REMOVED lines=9> */
.L_x_227:
[----:B------:R-:W-:Y:S05]  /*6220*/  BSYNC B1 ;  /* 0x0000000000017941 */ /* 0x000fea0003800000 */
.L_x_226:
        /* <DEDUP_REMOVED lines=9> */
.L_x_229:
[----:B------:R-:W-:Y:S05]  /*62c0*/  BSYNC B1 ;  /* 0x0000000000017941 */ /* 0x000fea0003800000 */
.L_x_228:
        /* <DEDUP_REMOVED lines=10> */
.L_x_231:
[----:B------:R-:W-:Y:S05]  /*6370*/  BSYNC B1 ;  /* 0x0000000000017941 */ /* 0x000fea0003800000 */
.L_x_230:
        /* <DEDUP_REMOVED lines=10> */
.L_x_233:
[----:B------:R-:W-:Y:S05]  /*6420*/  BSYNC B1 ;  /* 0x0000000000017941 */ /* 0x000fea0003800000 */
.L_x_232:
        /* <DEDUP_REMOVED lines=9> */
.L_x_235:
[----:B------:R-:W-:Y:S05]  /*64c0*/  BSYNC B1 ;  /* 0x0000000000017941 */ /* 0x000fea0003800000 */
.L_x_234:
        /* <DEDUP_REMOVED lines=9> */
.L_x_237:
[----:B------:R-:W-:Y:S05]  /*6560*/  BSYNC B1 ;  /* 0x0000000000017941 */ /* 0x000fea0003800000 */
.L_x_236:
        /* <DEDUP_REMOVED lines=10> */
.L_x_239:
[----:B------:R-:W-:Y:S05]  /*6610*/  BSYNC B1 ;  /* 0x0000000000017941 */ /* 0x000fea0003800000 */
.L_x_238:
        /* <DEDUP_REMOVED lines=10> */
.L_x_241:
[----:B------:R-:W-:Y:S05]  /*66c0*/  BSYNC B1 ;  /* 0x0000000000017941 */ /* 0x000fea0003800000 */
.L_x_240:
        /* <DEDUP_REMOVED lines=9> */
.L_x_243:
[----:B------:R-:W-:Y:S05]  /*6760*/  BSYNC B1 ;  /* 0x0000000000017941 */ /* 0x000fea0003800000 */
.L_x_242:
        /* <DEDUP_REMOVED lines=9> */
.L_x_245:
[----:B------:R-:W-:Y:S05]  /*6800*/  BSYNC B1 ;  /* 0x0000000000017941 */ /* 0x000fea0003800000 */
.L_x_244:
        /* <DEDUP_REMOVED lines=10> */
.L_x_247:
[----:B------:R-:W-:Y:S05]  /*68b0*/  BSYNC B1 ;  /* 0x0000000000017941 */ /* 0x000fea0003800000 */
.L_x_246:
        /* <DEDUP_REMOVED lines=10> */
.L_x_249:
[----:B------:R-:W-:Y:S05]  /*6960*/  BSYNC B1 ;  /* 0x0000000000017941 */ /* 0x000fea0003800000 */
.L_x_248:
        /* <DEDUP_REMOVED lines=9> */
.L_x_251:
[----:B------:R-:W-:Y:S05]  /*6a00*/  BSYNC B1 ;  /* 0x0000000000017941 */ /* 0x000fea0003800000 */
.L_x_250:
        /* <DEDUP_REMOVED lines=9> */
.L_x_253:
[----:B------:R-:W-:Y:S05]  /*6aa0*/  BSYNC B1 ;  /* 0x0000000000017941 */ /* 0x000fea0003800000 */
.L_x_252:
        /* <DEDUP_REMOVED lines=10> */
.L_x_255:
[----:B------:R-:W-:Y:S05]  /*6b50*/  BSYNC B1 ;  /* 0x0000000000017941 */ /* 0x000fea0003800000 */
.L_x_254:
        /* <DEDUP_REMOVED lines=10> */
.L_x_257:
[----:B------:R-:W-:Y:S05]  /*6c00*/  BSYNC B1 ;  /* 0x0000000000017941 */ /* 0x000fea0003800000 */
.L_x_256:
        /* <DEDUP_REMOVED lines=9> */
.L_x_259:
[----:B------:R-:W-:Y:S05]  /*6ca0*/  BSYNC B1 ;  /* 0x0000000000017941 */ /* 0x000fea0003800000 */
.L_x_258:
        /* <DEDUP_REMOVED lines=9> */
.L_x_261:
[----:B------:R-:W-:Y:S05]  /*6d40*/  BSYNC B1 ;  /* 0x0000000000017941 */ /* 0x000fea0003800000 */
.L_x_260:
        /* <DEDUP_REMOVED lines=10> */
.L_x_263:
[----:B------:R-:W-:Y:S05]  /*6df0*/  BSYNC B1 ;  /* 0x0000000000017941 */ /* 0x000fea0003800000 */
.L_x_262:
        /* <DEDUP_REMOVED lines=10> */
.L_x_265:
[----:B------:R-:W-:Y:S05]  /*6ea0*/  BSYNC B1 ;  /* 0x0000000000017941 */ /* 0x000fea0003800000 */
.L_x_264:
        /* <DEDUP_REMOVED lines=9> */
.L_x_267:
[----:B------:R-:W-:Y:S05]  /*6f40*/  BSYNC B1 ;  /* 0x0000000000017941 */ /* 0x000fea0003800000 */
.L_x_266:
        /* <DEDUP_REMOVED lines=9> */
.L_x_269:
[----:B------:R-:W-:Y:S05]  /*6fe0*/  BSYNC B1 ;  /* 0x0000000000017941 */ /* 0x000fea0003800000 */
.L_x_268:
        /* <DEDUP_REMOVED lines=10> */
.L_x_271:
[----:B------:R-:W-:Y:S05]  /*7090*/  BSYNC B1 ;  /* 0x0000000000017941 */ /* 0x000fea0003800000 */
.L_x_270:
        /* <DEDUP_REMOVED lines=10> */
.L_x_273:
[----:B------:R-:W-:Y:S05]  /*7140*/  BSYNC B1 ;  /* 0x0000000000017941 */ /* 0x000fea0003800000 */
.L_x_272:
        /* <DEDUP_REMOVED lines=9> */
.L_x_275:
[----:B------:R-:W-:Y:S05]  /*71e0*/  BSYNC B1 ;  /* 0x0000000000017941 */ /* 0x000fea0003800000 */
.L_x_274:
        /* <DEDUP_REMOVED lines=9> */
.L_x_277:
[----:B------:R-:W-:Y:S05]  /*7280*/  BSYNC B1 ;  /* 0x0000000000017941 */ /* 0x000fea0003800000 */
.L_x_276:
        /* <DEDUP_REMOVED lines=10> */
.L_x_279:
[----:B------:R-:W-:Y:S05]  /*7330*/  BSYNC B1 ;  /* 0x0000000000017941 */ /* 0x000fea0003800000 */
.L_x_278:
        /* <DEDUP_REMOVED lines=10> */
.L_x_281:
[----:B------:R-:W-:Y:S05]  /*73e0*/  BSYNC B1 ;  /* 0x0000000000017941 */ /* 0x000fea0003800000 */
.L_x_280:
[----:B01--45:R-:W-:Y:S01]  /*73f0*/  HADD2.F32 R7, -RZ, R22.H0_H0 ;  /* 0x20000016ff077230 */ /* 0x033fe20000004100 */
        /* <DEDUP_REMOVED lines=8> */
.L_x_283:
[----:B------:R-:W-:Y:S05]  /*7480*/  BSYNC B1 ;  /* 0x0000000000017941 */ /* 0x000fea0003800000 */
.L_x_282:
[----:B0----5:R-:W-:Y:S01]  /*7490*/  HADD2.F32 R5, -RZ, R22.H0_H0 ;  /* 0x20000016ff057230 */ /* 0x021fe20000004100 */
[----:B------:R-:W-:Y:S01]  /*74a0*/  ISETP.GT.AND P0, PT, R3, 0x8, P0 ;  /* 0x000000080300780c */ /* 0x000fe20000704270 */
[----:B------:R-:W-:Y:S01]  /*74b0*/  @P1 IMAD.MOV.U32 R4, RZ, RZ, R10 ;  /* 0x000000ffff041224 */ /* 0x000fe200078e000a */
[----:B------:R-:W-:Y:S02]  /*74c0*/  BSSY B1, `(.L_x_284) ;  /* 0x0000009000017945 */ /* 0x000fe40003800000 */
[----:B------:R-:W-:-:S04]  /*74d0*/  FMUL R5, R5, R152 ;  /* 0x0000009805057220 */ /* 0x000fc80000400000 */
[----:B------:R-:W-:-:S05]  /*74e0*/  FFMA R5, R150, R153, R5 ;  /* 0x0000009996057223 */ /* 0x000fca0000000005 */
[----:B------:R-:W-:-:S04]  /*74f0*/  F2FP.F16.F32.PACK_AB R5, RZ, R5 ;  /* 0x00000005ff05723e */ /* 0x000fc800000000ff */
[----:B------:R-:W-:Y:S01]  /*7500*/  PRMT R2, R5, 0x7610, R2 ;  /* 0x0000761005027816 */ /* 0x000fe20000000002 */
[----:B------:R-:W-:-:S05]  /*7510*/  @P1 IMAD.MOV.U32 R5, RZ, RZ, R11 ;  /* 0x000000ffff051224 */ /* 0x000fca00078e000b */
[----:B------:R0:W-:Y:S01]  /*7520*/  @P1 STG.E.U16 desc[UR36][R4.64+0x1f0], R2 ;  /* 0x0001f00204001986 */ /* 0x0001e2000c101524 */
[----:B------:R-:W-:Y:S05]  /*7530*/  @!P0 BRA `(.L_x_285) ;  /* 0x0000000000048947 */ /* 0x000fea0003800000 */
[----:B------:R4:W5:Y:S02]  /*7540*/  LDG.E.LTC128B.U16 R22, desc[UR36][R8.64+0x1f2] ;  /* 0x0001f22408167981 */ /* 0x000964000c1e1520 */
.L_x_285:
[----:B------:R-:W-:Y:S05]  /*7550*/  BSYNC B1 ;  /* 0x0000000000017941 */ /* 0x000fea0003800000 */
.L_x_284:
[----:B------:R-:W-:Y:S05]  /*7560*/  @!P0 BRA `(.L_x_286) ;  /* 0x0000002400488947 */ /* 0x000fea0003800000 */
[----:B-----5:R-:W-:-:S05]  /*7570*/  HADD2.F32 R3, -RZ, R22.H0_H0 ;  /* 0x20000016ff037230 */ /* 0x020fca0000004100 */
[----:B------:R-:W-:-:S04]  /*7580*/  FMUL R0, R3, R152 ;  /* 0x0000009803007220 */ /* 0x000fc80000400000 */
[----:B------:R-:W-:-:S05]  /*7590*/  FFMA R0, R151, R153, R0 ;  /* 0x0000009997007223 */ /* 0x000fca0000000000 */
[----:B------:R-:W-:-:S05]  /*75a0*/  F2FP.F16.F32.PACK_AB R0, RZ, R0 ;  /* 0x00000000ff00723e */ /* 0x000fca00000000ff */
[----:B------:R0:W-:Y:S01]  /*75b0*/  STG.E.U16 desc[UR36][R10.64+0x1f2], R0 ;  /* 0x0001f2000a007986 */ /* 0x0001e2000c101524 */
[----:B------:R-:W-:Y:S05]  /*75c0*/  BRA `(.L_x_286) ;  /* 0x0000002400307947 */ /* 0x000fea0003800000 */
.L_x_33:
[----:B------:R-:W-:Y:S01]  /*75d0*/  ISETP.GT.AND P0, PT, R0, 0x1, PT ;  /* 0x000000010000780c */ /* 0x000fe20003f04270 */
[----:B------:R-:W-:Y:S01]  /*75e0*/  ULDC.64 UR4, c[0x0][0x5c0] ;  /* 0x0001700000047ab9 */ /* 0x000fe20000000a00 */
[-C--:B------:R-:W-:Y:S01]  /*75f0*/  FMUL R24, R24, R153.reuse ;  /* 0x0000009918187220 */ /* 0x080fe20000400000 */
[-C--:B------:R-:W-:Y:S01]  /*7600*/  FMUL R25, R25, R153.reuse ;  /* 0x0000009919197220 */ /* 0x080fe20000400000 */
[----:B------:R-:W-:Y:S01]  /*7610*/  ISETP.GT.AND P3, PT, R3, RZ, P0 ;  /* 0x000000ff0300720c */ /* 0x000fe20000764270 */
[-C--:B------:R-:W-:Y:S01]  /*7620*/  FMUL R26, R26, R153.reuse ;  /* 0x000000991a1a7220 */ /* 0x080fe20000400000 */
[----:B------:R-:W-:Y:S01]  /*7630*/  LEA R4, P4, R6, UR4, 0x1 ;  /* 0x0000000406047c11 */ /* 0x000fe2000f8808ff */
[-C--:B------:R-:W-:Y:S01]  /*7640*/  FMUL R27, R27, R153.reuse ;  /* 0x000000991b1b7220 */ /* 0x080fe20000400000 */
[----:B------:R-:W-:Y:S01]  /*7650*/  F2FP.F16.F32.PACK_AB R24, RZ, R24 ;  /* 0x00000018ff18723e */ /* 0x000fe200000000ff */
[-C--:B------:R-:W-:Y:S01]  /*7660*/  FMUL R28, R28, R153.reuse ;  /* 0x000000991c1c7220 */ /* 0x080fe20000400000 */
[----:B------:R-:W-:Y:S01]  /*7670*/  LEA.HI.X R5, R6, UR5, R179, 0x1, P4 ;  /* 0x0000000506057c11 */ /* 0x000fe2000a0f0cb3 */
[----:B------:R-:W-:Y:S01]  /*7680*/  FMUL R29, R29, R153 ;  /* 0x000000991d1d7220 */ /* 0x000fe20000400000 */
[----:B------:R-:W-:Y:S01]  /*7690*/  F2FP.F16.F32.PACK_AB R25, RZ, R25 ;  /* 0x00000019ff19723e */ /* 0x000fe200000000ff */
[-C--:B------:R-:W-:Y:S01]  /*76a0*/  FMUL R30, R30, R153.reuse ;  /* 0x000000991e1e7220 */ /* 0x080fe20000400000 */
[----:B------:R-:W-:Y:S01]  /*76b0*/  SHF.L.U64.HI R11, R10, 0x4, R11 ;  /* 0x000000040a0b7819 */ /* 0x000fe2000001020b */
[----:B------:R-:W-:Y:S01]  /*76c0*/  @P1 STG.E.U16 desc[UR36][R4.64], R24 ;  /* 0x0000001804001986 */ /* 0x000fe2000c101524 */
[----:B------:R-:W-:Y:S01]  /*76d0*/  ISETP.GT.AND P1, PT, R0, 0x8, PT ;  /* 0x000000080000780c */ /* 0x000fe20003f24270 */
[-C--:B------:R-:W-:Y:S01]  /*76e0*/  FMUL R31, R31, R153.reuse ;  /* 0x000000991f1f7220 */ /* 0x080fe20000400000 */
[C---:B------:R-:W-:Y:S01]  /*76f0*/  ISETP.GT.AND P4, PT, R3.reuse, 0x8, P0 ;  /* 0x000000080300780c */ /* 0x040fe20000784270 */
[----:B------:R-:W-:Y:S01]  /*7700*/  @P3 STG.E.U16 desc[UR36][R4.64+0x2], R25 ;  /* 0x0000021904003986 */ /* 0x000fe2000c101524 */
[----:B------:R-:W-:Y:S01]  /*7710*/  LEA R6, P3, R10, R4, 0x4 ;  /* 0x000000040a067211 */ /* 0x000fe200078620ff */
[-C--:B------:R-:W-:Y:S01]  /*7720*/  FMUL R32, R32, R153.reuse ;  /* 0x0000009920207220 */ /* 0x080fe20000400000 */
[----:B------:R-:W-:Y:S01]  /*7730*/  ISETP.GT.AND P2, PT, R3, 0x8, P2 ;  /* 0x000000080300780c */ /* 0x000fe20001744270 */
[-C--:B------:R-:W-:Y:S01]  /*7740*/  FMUL R33, R33, R153.reuse ;  /* 0x0000009921217220 */ /* 0x080fe20000400000 */
[----:B------:R-:W-:Y:S01]  /*7750*/  ISETP.GT.AND P0, PT, R0, 0x9, PT ;  /* 0x000000090000780c */ /* 0x000fe20003f04270 */
[----:B------:R-:W-:Y:S01]  /*7760*/  IMAD.X R7, R11, 0x1, R5, P3 ;  /* 0x000000010b077824 */ /* 0x000fe200018e0605 */
[C---:B------:R-:W-:Y:S01]  /*7770*/  ISETP.GT.AND P5, PT, R3.reuse, RZ, P1 ;  /* 0x000000ff0300720c */ /* 0x040fe20000fa4270 */
[-C--:B------:R-:W-:Y:S01]  /*7780*/  FMUL R34, R34, R153.reuse ;  /* 0x0000009922227220 */ /* 0x080fe20000400000 */
[----:B------:R-:W-:Y:S01]  /*7790*/  ISETP.GT.AND P3, PT, R3, RZ, P0 ;  /* 0x000000ff0300720c */ /* 0x000fe20000764270 */
[-C--:B------:R-:W-:Y:S01]  /*77a0*/  FMUL R35, R35, R153.reuse ;  /* 0x0000009923237220 */ /* 0x080fe20000400000 */
[----:B------:R-:W-:Y:S01]  /*77b0*/  F2FP.F16.F32.PACK_AB R26, RZ, R26 ;  /* 0x0000001aff1a723e */ /* 0x000fe200000000ff */
[----:B------:R-:W-:Y:S01]  /*77c0*/  FMUL R36, R36, R153 ;  /* 0x0000009924247220 */ /* 0x000fe20000400000 */
[----:B------:R-:W-:Y:S01]  /*77d0*/  F2FP.F16.F32.PACK_AB R27, RZ, R27 ;  /* 0x0000001bff1b723e */ /* 0x000fe200000000ff */
[----:B------:R-:W-:Y:S01]  /*77e0*/  FMUL R37, R37, R153 ;  /* 0x0000009925257220 */ /* 0x000fe20000400000 */
[----:B------:R-:W-:Y:S01]  /*77f0*/  F2FP.F16.F32.PACK_AB R28, RZ, R28 ;  /* 0x0000001cff1c723e */ /* 0x000fe200000000ff */
[----:B------:R-:W-:Y:S01]  /*7800*/  @P2 STG.E.U16 desc[UR36][R6.64], R26 ;  /* 0x0000001a06002986 */ /* 0x000fe2000c101524 */
[----:B------:R-:W-:Y:S01]  /*7810*/  F2FP.F16.F32.PACK_AB R29, RZ, R29 ;  /* 0x0000001dff1d723e */ /* 0x000fe200000000ff */
[-C--:B------:R-:W-:Y:S01]  /*7820*/  FMUL R38, R38, R153.reuse ;  /* 0x0000009926267220 */ /* 0x080fe20000400000 */
[----:B------:R-:W-:Y:S01]  /*7830*/  ISETP.GT.AND P2, PT, R3, 0x8, P1 ;  /* 0x000000080300780c */ /* 0x000fe20000f44270 */
[----:B------:R-:W-:Y:S01]  /*7840*/  @P4 STG.E.U16 desc[UR36][R6.64+0x2], R27 ;  /* 0x0000021b06004986 */ /* 0x000fe2000c101524 */
[----:B------:R-:W-:Y:S01]  /*7850*/  ISETP.GT.AND P1, PT, R0, 0x10, PT ;  /* 0x000000100000780c */ /* 0x000fe20003f24270 */
[-C--:B------:R-:W-:Y:S01]  /*7860*/  FMUL R39, R39, R153.reuse ;  /* 0x0000009927277220 */ /* 0x080fe20000400000 */
[----:B------:R-:W-:Y:S01]  /*7870*/  F2FP.F16.F32.PACK_AB R30, RZ, R30 ;  /* 0x0000001eff1e723e */ /* 0x000fe200000000ff */
[----:B------:R-:W-:Y:S01]  /*7880*/  @P5 STG.E.U16 desc[UR36][R4.64+0x10], R28 ;  /* 0x0000101c04005986 */ /* 0x000fe2000c101524 */
[C---:B------:R-:W-:Y:S01]  /*7890*/  ISETP.GT.AND P4, PT, R3.reuse, RZ, P1 ;  /* 0x000000ff0300720c */ /* 0x040fe20000f84270 */
[----:B------:R-:W-:Y:S01]  /*78a0*/  FMUL R40, R40, R153 ;  /* 0x0000009928287220 */ /* 0x000fe20000400000 */
[----:B------:R-:W-:Y:S01]  /*78b0*/  F2FP.F16.F32.PACK_AB R31, RZ, R31 ;  /* 0x0000001fff1f723e */ /* 0x000fe200000000ff */
[----:B------:R-:W-:Y:S01]  /*78c0*/  @P3 STG.E.U16 desc[UR36][R4.64+0x12], R29 ;  /* 0x0000121d04003986 */ /* 0x000fe2000c101524 */
[----:B------:R-:W-:Y:S01]  /*78d0*/  ISETP.GT.AND P3, PT, R3, 0x8, P0 ;  /* 0x000000080300780c */ /* 0x000fe20000764270 */
[-C--:B------:R-:W-:Y:S01]  /*78e0*/  FMUL R41, R41, R153.reuse ;  /* 0x0000009929297220 */ /* 0x080fe20000400000 */
[----:B------:R-:W-:Y:S01]  /*78f0*/  ISETP.GT.AND P0, PT, R0, 0x11, PT ;  /* 0x000000110000780c */ /* 0x000fe20003f04270 */
[----:B------:R-:W-:Y:S01]  /*7900*/  @P2 STG.E.U16 desc[UR36][R6.64+0x10], R30 ;  /* 0x0000101e06002986 */ /* 0x000fe2000c101524 */
[----:B------:R-:W-:Y:S01]  /*7910*/  F2FP.F16.F32.PACK_AB R32, RZ, R32 ;  /* 0x00000020ff20723e */ /* 0x000fe200000000ff */
[-C--:B------:R-:W-:Y:S01]  /*7920*/  FMUL R42, R42, R153.reuse ;  /* 0x000000992a2a7220 */ /* 0x080fe20000400000 */
[----:B------:R-:W-:Y:S01]  /*7930*/  ISETP.GT.AND P5, PT, R3, RZ, P0 ;  /* 0x000000ff0300720c */ /* 0x000fe200007a4270 */
[-C--:B------:R-:W-:Y:S01]  /*7940*/  FMUL R43, R43, R153.reuse ;  /* 0x000000992b2b7220 */ /* 0x080fe20000400000 */
[----:B------:R-:W-:Y:S01]  /*7950*/  ISETP.GT.AND P2, PT, R3, 0x8, P1 ;  /* 0x000000080300780c */ /* 0x000fe20000f44270 */
[-C--:B------:R-:W-:Y:S01]  /*7960*/  FMUL R44, R44, R153.reuse ;  /* 0x000000992c2c7220 */ /* 0x080fe20000400000 */
[----:B------:R-:W-:Y:S01]  /*7970*/  ISETP.GT.AND P1, PT, R0, 0x18, PT ;  /* 0x000000180000780c */ /* 0x000fe20003f24270 */
[----:B------:R-:W-:Y:S01]  /*7980*/  FMUL R45, R45, R153 ;  /* 0x000000992d2d7220 */ /* 0x000fe20000400000 */
[----:B------:R-:W-:Y:S01]  /*7990*/  F2FP.F16.F32.PACK_AB R33, RZ, R33 ;  /* 0x00000021ff21723e */ /* 0x000fe200000000ff */
[----:B------:R-:W-:Y:S01]  /*79a0*/  @P3 STG.E.U16 desc[UR36][R6.64+0x12], R31 ;  /* 0x0000121f06003986 */ /* 0x000fe2000c101524 */
[C---:B------:R-:W-:Y:S01]  /*79b0*/  ISETP.GT.AND P3, PT, R3.reuse, 0x8, P0 ;  /* 0x000000080300780c */ /* 0x040fe20000764270 */
[-C--:B------:R-:W-:Y:S01]  /*79c0*/  FMUL R46, R46, R153.reuse ;  /* 0x000000992e2e7220 */ /* 0x080fe20000400000 */
[----:B------:R-:W-:Y:S01]  /*79d0*/  ISETP.GT.AND P0, PT, R0, 0x19, PT ;  /* 0x000000190000780c */ /* 0x000fe20003f04270 */
[----:B------:R-:W-:Y:S01]  /*79e0*/  @P4 STG.E.U16 desc[UR36][R4.64+0x20], R32 ;  /* 0x0000202004004986 */ /* 0x000fe2000c101524 */
[----:B------:R-:W-:Y:S01]  /*79f0*/  ISETP.GT.AND P4, PT, R3, RZ, P1 ;  /* 0x000000ff0300720c */ /* 0x000fe20000f84270 */
[-C--:B------:R-:W-:Y:S01]  /*7a00*/  FMUL R47, R47, R153.reuse ;  /* 0x000000992f2f7220 */ /* 0x080fe20000400000 */
[----:B------:R-:W-:Y:S01]  /*7a10*/  F2FP.F16.F32.PACK_AB R34, RZ, R34 ;  /* 0x00000022ff22723e */ /* 0x000fe200000000ff */
[----:B------:R-:W-:Y:S01]  /*7a20*/  @P5 STG.E.U16 desc[UR36][R4.64+0x22], R33 ;  /* 0x0000222104005986 */ /* 0x000fe2000c101524 */
[----:B------:R-:W-:Y:S01]  /*7a30*/  ISETP.GT.AND P5, PT, R3, RZ, P0 ;  /* 0x000000ff0300720c */ /* 0x000fe200007a4270 */
[----:B------:R-:W-:Y:S01]  /*7a40*/  FMUL R48, R48, R153 ;  /* 0x0000009930307220 */ /* 0x000fe20000400000 */
[----:B------:R-:W-:Y:S01]  /*7a50*/  F2FP.F16.F32.PACK_AB R35, RZ, R35 ;  /* 0x00000023ff23723e */ /* 0x000fe200000000ff */
[----:B------:R-:W-:Y:S01]  /*7a60*/  @P2 STG.E.U16 desc[UR36][R6.64+0x20], R34 ;  /* 0x0000202206002986 */ /* 0x000fe2000c101524 */
[----:B------:R-:W-:Y:S01]  /*7a70*/  F2FP.F16.F32.PACK_AB R36, RZ, R36 ;  /* 0x00000024ff24723e */ /* 0x000fe200000000ff */
[-C--:B------:R-:W-:Y:S01]  /*7a80*/  FMUL R49, R49, R153.reuse ;  /* 0x0000009931317220 */ /* 0x080fe20000400000 */
[C---:B------:R-:W-:Y:S01]  /*7a90*/  ISETP.GT.AND P2, PT, R3.reuse, 0x8, P1 ;  /* 0x000000080300780c */ /* 0x040fe20000f44270 */
[----:B------:R-:W-:Y:S01]  /*7aa0*/  @P3 STG.E.U16 desc[UR36][R6.64+0x22], R35 ;  /* 0x0000222306003986 */ /* 0x000fe2000c101524 */
[----:B------:R-:W-:Y:S01]  /*7ab0*/  ISETP.GT.AND P1, PT, R0, 0x20, PT ;  /* 0x000000200000780c */ /* 0x000fe20003f24270 */
[----:B------:R-:W-:Y:S01]  /*7ac0*/  FMUL R50, R50, R153 ;  /* 0x0000009932327220 */ /* 0x000fe20000400000 */
[----:B------:R-:W-:Y:S01]  /*7ad0*/  F2FP.F16.F32.PACK_AB R37, RZ, R37 ;  /* 0x00000025ff25723e */ /* 0x000fe200000000ff */
[----:B------:R-:W-:Y:S01]  /*7ae0*/  @P4 STG.E.U16 desc[UR36][R4.64+0x30], R36 ;  /* 0x0000302404004986 */ /* 0x000fe2000c101524 */
[----:B------:R-:W-:Y:S01]  /*7af0*/  ISETP.GT.AND P3, PT, R3, 0x8, P0 ;  /* 0x000000080300780c */ /* 0x000fe20000764270 */
[-C--:B------:R-:W-:Y:S01]  /*7b00*/  FMUL R51, R51, R153.reuse ;  /* 0x0000009933337220 */ /* 0x080fe20000400000 */
[----:B------:R-:W-:Y:S01]  /*7b10*/  ISETP.GT.AND P0, PT, R0, 0x21, PT ;  /* 0x000000210000780c */ /* 0x000fe20003f04270 */
[----:B------:R-:W-:Y:S01]  /*7b20*/  @P5 STG.E.U16 desc[UR36][R4.64+0x32], R37 ;  /* 0x0000322504005986 */ /* 0x000fe2000c101524 */
[----:B------:R-:W-:Y:S01]  /*7b30*/  ISETP.GT.AND P4, PT, R3, RZ, P1 ;  /* 0x000000ff0300720c */ /* 0x000fe20000f84270 */
[-C--:B------:R-:W-:Y:S01]  /*7b40*/  FMUL R52, R52, R153.reuse ;  /* 0x0000009934347220 */ /* 0x080fe20000400000 */
[----:B------:R-:W-:Y:S01]  /*7b50*/  F2FP.F16.F32.PACK_AB R38, RZ, R38 ;  /* 0x00000026ff26723e */ /* 0x000fe200000000ff */
[-C--:B------:R-:W-:Y:S01]  /*7b60*/  FMUL R53, R53, R153.reuse ;  /* 0x0000009935357220 */ /* 0x080fe20000400000 */
        /* <DEDUP_REMOVED lines=325> */
[----:B------:R-:W-:Y:S01]  /*8fc0*/  FMUL R151, R151, R153 ;  /* 0x0000009997977220 */ /* 0x000fe20000400000 */
[----:B------:R-:W-:Y:S01]  /*8fd0*/  ISETP.GT.AND P2, PT, R3, 0x8, P1 ;  /* 0x000000080300780c */ /* 0x000fe20000f44270 */
[----:B------:R-:W-:Y:S01]  /*8fe0*/  @P3 STG.E.U16 desc[UR36][R6.64+0x132], R103 ;  /* 0x0001326706003986 */ /* 0x000fe2000c101524 */
[----:B------:R-:W-:-:S02]  /*8ff0*/  ISETP.GT.AND P1, PT, R0, 0xa8, PT ;  /* 0x000000a80000780c */ /* 0x000fc40003f24270 */
[----:B------:R-:W-:Y:S01]  /*9000*/  F2FP.F16.F32.PACK_AB R105, RZ, R105 ;  /* 0x00000069ff69723e */ /* 0x000fe200000000ff */
[----:B------:R-:W-:Y:S01]  /*9010*/  @P4 STG.E.U16 desc[UR36][R4.64+0x140], R104 ;  /* 0x0001406804004986 */ /* 0x000fe2000c101524 */
[C---:B------:R-:W-:Y:S02]  /*9020*/  ISETP.GT.AND P3, PT, R3.reuse, 0x8, P0 ;  /* 0x000000080300780c */ /* 0x040fe40000764270 */
[----:B------:R-:W-:Y:S01]  /*9030*/  ISETP.GT.AND P0, PT, R0, 0xa9, PT ;  /* 0x000000a90000780c */ /* 0x000fe20003f04270 */
[----:B------:R-:W-:Y:S01]  /*9040*/  @P5 STG.E.U16 desc[UR36][R4.64+0x142], R105 ;  /* 0x0001426904005986 */ /* 0x000fe2000c101524 */
[C---:B------:R-:W-:Y:S02]  /*9050*/  ISETP.GT.AND P4, PT, R3.reuse, RZ, P1 ;  /* 0x000000ff0300720c */ /* 0x040fe40000f84270 */
[----:B------:R-:W-:Y:S02]  /*9060*/  F2FP.F16.F32.PACK_AB R106, RZ, R106 ;  /* 0x0000006aff6a723e */ /* 0x000fe400000000ff */
[----:B------:R-:W-:-:S02]  /*9070*/  ISETP.GT.AND P5, PT, R3, RZ, P0 ;  /* 0x000000ff0300720c */ /* 0x000fc400007a4270 */
[----:B------:R-:W-:Y:S01]  /*9080*/  F2FP.F16.F32.PACK_AB R107, RZ, R107 ;  /* 0x0000006bff6b723e */ /* 0x000fe200000000ff */
[----:B------:R-:W-:Y:S01]  /*9090*/  @P2 STG.E.U16 desc[UR36][R6.64+0x140], R106 ;  /* 0x0001406a06002986 */ /* 0x000fe2000c101524 */
[----:B------:R-:W-:Y:S02]  /*90a0*/  F2FP.F16.F32.PACK_AB R108, RZ, R108 ;  /* 0x0000006cff6c723e */ /* 0x000fe400000000ff */
[C---:B------:R-:W-:Y:S01]  /*90b0*/  ISETP.GT.AND P2, PT, R3.reuse, 0x8, P1 ;  /* 0x000000080300780c */ /* 0x040fe20000f44270 */
[----:B------:R-:W-:Y:S01]  /*90c0*/  @P3 STG.E.U16 desc[UR36][R6.64+0x142], R107 ;  /* 0x0001426b06003986 */ /* 0x000fe2000c101524 */
[----:B------:R-:W-:Y:S02]  /*90d0*/  ISETP.GT.AND P1, PT, R0, 0xb0, PT ;  /* 0x000000b00000780c */ /* 0x000fe40003f24270 */
[----:B------:R-:W-:Y:S01]  /*90e0*/  F2FP.F16.F32.PACK_AB R109, RZ, R109 ;  /* 0x0000006dff6d723e */ /* 0x000fe200000000ff */
[----:B------:R-:W-:Y:S01]  /*90f0*/  @P4 STG.E.U16 desc[UR36][R4.64+0x150], R108 ;  /* 0x0001506c04004986 */ /* 0x000fe2000c101524 */
[----:B------:R-:W-:-:S02]  /*9100*/  ISETP.GT.AND P3, PT, R3, 0x8, P0 ;  /* 0x000000080300780c */ /* 0x000fc40000764270 */
[----:B------:R-:W-:Y:S01]  /*9110*/  ISETP.GT.AND P0, PT, R0, 0xb1, PT ;  /* 0x000000b10000780c */ /* 0x000fe20003f04270 */
[----:B------:R-:W-:Y:S01]  /*9120*/  @P5 STG.E.U16 desc[UR36][R4.64+0x152], R109 ;  /* 0x0001526d04005986 */ /* 0x000fe2000c101524 */
[C---:B------:R-:W-:Y:S02]  /*9130*/  ISETP.GT.AND P4, PT, R3.reuse, RZ, P1 ;  /* 0x000000ff0300720c */ /* 0x040fe40000f84270 */
[----:B------:R-:W-:Y:S02]  /*9140*/  F2FP.F16.F32.PACK_AB R110, RZ, R110 ;  /* 0x0000006eff6e723e */ /* 0x000fe400000000ff */
[----:B------:R-:W-:Y:S02]  /*9150*/  ISETP.GT.AND P5, PT, R3, RZ, P0 ;  /* 0x000000ff0300720c */ /* 0x000fe400007a4270 */
[----:B------:R-:W-:Y:S01]  /*9160*/  F2FP.F16.F32.PACK_AB R111, RZ, R111 ;  /* 0x0000006fff6f723e */ /* 0x000fe200000000ff */
[----:B------:R-:W-:Y:S01]  /*9170*/  @P2 STG.E.U16 desc[UR36][R6.64+0x150], R110 ;  /* 0x0001506e06002986 */ /* 0x000fe2000c101524 */
[----:B------:R-:W-:-:S02]  /*9180*/  F2FP.F16.F32.PACK_AB R112, RZ, R112 ;  /* 0x00000070ff70723e */ /* 0x000fc400000000ff */
[C---:B------:R-:W-:Y:S01]  /*9190*/  ISETP.GT.AND P2, PT, R3.reuse, 0x8, P1 ;  /* 0x000000080300780c */ /* 0x040fe20000f44270 */
[----:B------:R-:W-:Y:S01]  /*91a0*/  @P3 STG.E.U16 desc[UR36][R6.64+0x152], R111 ;  /* 0x0001526f06003986 */ /* 0x000fe2000c101524 */
[C---:B------:R-:W-:Y:S02]  /*91b0*/  ISETP.GT.AND P1, PT, R0.reuse, 0xb8, PT ;  /* 0x000000b80000780c */ /* 0x040fe40003f24270 */
[----:B------:R-:W-:Y:S01]  /*91c0*/  F2FP.F16.F32.PACK_AB R113, RZ, R113 ;  /* 0x00000071ff71723e */ /* 0x000fe200000000ff */
[----:B------:R-:W-:Y:S01]  /*91d0*/  @P4 STG.E.U16 desc[UR36][R4.64+0x160], R112 ;  /* 0x0001607004004986 */ /* 0x000fe2000c101524 */
[C---:B------:R-:W-:Y:S02]  /*91e0*/  ISETP.GT.AND P3, PT, R3.reuse, 0x8, P0 ;  /* 0x000000080300780c */ /* 0x040fe40000764270 */
[----:B------:R-:W-:Y:S01]  /*91f0*/  ISETP.GT.AND P0, PT, R0, 0xb9, PT ;  /* 0x000000b90000780c */ /* 0x000fe20003f04270 */
[----:B------:R-:W-:Y:S01]  /*9200*/  @P5 STG.E.U16 desc[UR36][R4.64+0x162], R113 ;  /* 0x0001627104005986 */ /* 0x000fe2000c101524 */
[----:B------:R-:W-:-:S02]  /*9210*/  ISETP.GT.AND P4, PT, R3, RZ, P1 ;  /* 0x000000ff0300720c */ /* 0x000fc40000f84270 */
[----:B------:R-:W-:Y:S02]  /*9220*/  F2FP.F16.F32.PACK_AB R114, RZ, R114 ;  /* 0x00000072ff72723e */ /* 0x000fe400000000ff */
[C---:B------:R-:W-:Y:S02]  /*9230*/  ISETP.GT.AND P5, PT, R3.reuse, RZ, P0 ;  /* 0x000000ff0300720c */ /* 0x040fe400007a4270 */
[----:B------:R-:W-:Y:S01]  /*9240*/  F2FP.F16.F32.PACK_AB R115, RZ, R115 ;  /* 0x00000073ff73723e */ /* 0x000fe200000000ff */
[----:B------:R-:W-:Y:S01]  /*9250*/  @P2 STG.E.U16 desc[UR36][R6.64+0x160], R114 ;  /* 0x0001607206002986 */ /* 0x000fe2000c101524 */
[----:B------:R-:W-:Y:S02]  /*9260*/  F2FP.F16.F32.PACK_AB R116, RZ, R116 ;  /* 0x00000074ff74723e */ /* 0x000fe400000000ff */
        /* <DEDUP_REMOVED lines=65> */
[----:B------:R-:W-:Y:S02]  /*9680*/  ISETP.GT.AND P5, PT, R3, RZ, P0 ;  /* 0x000000ff0300720c */ /* 0x000fe400007a4270 */
[----:B------:R-:W-:Y:S02]  /*9690*/  F2FP.F16.F32.PACK_AB R134, RZ, R134 ;  /* 0x00000086ff86723e */ /* 0x000fe400000000ff */
[----:B------:R-:W-:Y:S02]  /*96a0*/  F2FP.F16.F32.PACK_AB R135, RZ, R135 ;  /* 0x00000087ff87723e */ /* 0x000fe400000000ff */
[----:B------:R-:W-:Y:S01]  /*96b0*/  F2FP.F16.F32.PACK_AB R136, RZ, R136 ;  /* 0x00000088ff88723e */ /* 0x000fe200000000ff */
[----:B------:R-:W-:Y:S01]  /*96c0*/  @P2 STG.E.U16 desc[UR36][R6.64+0x1b0], R134 ;  /* 0x0001b08606002986 */ /* 0x000fe2000c101524 */
[----:B------:R-:W-:-:S02]  /*96d0*/  F2FP.F16.F32.PACK_AB R137, RZ, R137 ;  /* 0x00000089ff89723e */ /* 0x000fc400000000ff */
[C---:B------:R-:W-:Y:S01]  /*96e0*/  ISETP.GT.AND P1, PT, R3.reuse, 0x8, P1 ;  /* 0x000000080300780c */ /* 0x040fe20000f24270 */
[----:B------:R-:W-:Y:S01]  /*96f0*/  @P3 STG.E.U16 desc[UR36][R6.64+0x1b2], R135 ;  /* 0x0001b28706003986 */ /* 0x000fe2000c101524 */
[C---:B------:R-:W-:Y:S02]  /*9700*/  ISETP.GT.AND P2, PT, R3.reuse, 0x8, P0 ;  /* 0x000000080300780c */ /* 0x040fe40000744270 */
[C---:B------:R-:W-:Y:S01]  /*9710*/  ISETP.GT.AND P0, PT, R0.reuse, 0xe9, PT ;  /* 0x000000e90000780c */ /* 0x040fe20003f04270 */
[----:B------:R-:W-:Y:S01]  /*9720*/  @P4 STG.E.U16 desc[UR36][R4.64+0x1c0], R136 ;  /* 0x0001c08804004986 */ /* 0x000fe2000c101524 */
[----:B------:R-:W-:Y:S02]  /*9730*/  ISETP.GT.AND P4, PT, R0, 0xe8, PT ;  /* 0x000000e80000780c */ /* 0x000fe40003f84270 */
[----:B------:R-:W-:Y:S01]  /*9740*/  F2FP.F16.F32.PACK_AB R138, RZ, R138 ;  /* 0x0000008aff8a723e */ /* 0x000fe200000000ff */
[----:B------:R-:W-:Y:S01]  /*9750*/  @P5 STG.E.U16 desc[UR36][R4.64+0x1c2], R137 ;  /* 0x0001c28904005986 */ /* 0x000fe2000c101524 */
[----:B------:R-:W-:-:S02]  /*9760*/  ISETP.GT.AND P5, PT, R3, RZ, P4 ;  /* 0x000000ff0300720c */ /* 0x000fc400027a4270 */
[----:B------:R-:W-:Y:S01]  /*9770*/  F2FP.F16.F32.PACK_AB R139, RZ, R139 ;  /* 0x0000008bff8b723e */ /* 0x000fe200000000ff */
[----:B------:R-:W-:Y:S01]  /*9780*/  @P1 STG.E.U16 desc[UR36][R6.64+0x1c0], R138 ;  /* 0x0001c08a06001986 */ /* 0x000fe2000c101524 */
[----:B------:R-:W-:Y:S02]  /*9790*/  F2FP.F16.F32.PACK_AB R140, RZ, R140 ;  /* 0x0000008cff8c723e */ /* 0x000fe400000000ff */
[C---:B------:R-:W-:Y:S01]  /*97a0*/  ISETP.GT.AND P3, PT, R3.reuse, RZ, P0 ;  /* 0x000000ff0300720c */ /* 0x040fe20000764270 */
[----:B------:R-:W-:Y:S01]  /*97b0*/  @P2 STG.E.U16 desc[UR36][R6.64+0x1c2], R139 ;  /* 0x0001c28b06002986 */ /* 0x000fe2000c101524 */
[C---:B------:R-:W-:Y:S02]  /*97c0*/  ISETP.GT.AND P4, PT, R3.reuse, 0x8, P4 ;  /* 0x000000080300780c */ /* 0x040fe40002784270 */
[----:B------:R-:W-:Y:S02]  /*97d0*/  F2FP.F16.F32.PACK_AB R141, RZ, R141 ;  /* 0x0000008dff8d723e */ /* 0x000fe400000000ff */
[----:B------:R-:W-:Y:S01]  /*97e0*/  F2FP.F16.F32.PACK_AB R142, RZ, R142 ;  /* 0x0000008eff8e723e */ /* 0x000fe200000000ff */
[----:B------:R-:W-:Y:S01]  /*97f0*/  @P5 STG.E.U16 desc[UR36][R4.64+0x1d0], R140 ;  /* 0x0001d08c04005986 */ /* 0x000fe2000c101524 */
[----:B------:R-:W-:-:S02]  /*9800*/  ISETP.GT.AND P5, PT, R3, 0x8, P0 ;  /* 0x000000080300780c */ /* 0x000fc400007a4270 */
[----:B------:R-:W-:Y:S02]  /*9810*/  F2FP.F16.F32.PACK_AB R143, RZ, R143 ;  /* 0x0000008fff8f723e */ /* 0x000fe400000000ff */
[C---:B------:R-:W-:Y:S01]  /*9820*/  ISETP.GT.AND P0, PT, R0.reuse, 0xf1, PT ;  /* 0x000000f10000780c */ /* 0x040fe20003f04270 */
[----:B------:R-:W-:Y:S01]  /*9830*/  @P3 STG.E.U16 desc[UR36][R4.64+0x1d2], R141 ;  /* 0x0001d28d04003986 */ /* 0x000fe2000c101524 */
[----:B------:R-:W-:Y:S02]  /*9840*/  ISETP.GT.AND P3, PT, R0, 0xf0, PT ;  /* 0x000000f00000780c */ /* 0x000fe40003f64270 */
[----:B------:R-:W-:Y:S01]  /*9850*/  F2FP.F16.F32.PACK_AB R144, RZ, R144 ;  /* 0x00000090ff90723e */ /* 0x000fe200000000ff */
[----:B------:R-:W-:Y:S01]  /*9860*/  @P4 STG.E.U16 desc[UR36][R6.64+0x1d0], R142 ;  /* 0x0001d08e06004986 */ /* 0x000fe2000c101524 */
[C---:B------:R-:W-:Y:S02]  /*9870*/  ISETP.GT.AND P4, PT, R3.reuse, RZ, P3 ;  /* 0x000000ff0300720c */ /* 0x040fe40001f84270 */
[C---:B------:R-:W-:Y:S01]  /*9880*/  ISETP.GT.AND P3, PT, R3.reuse, 0x8, P3 ;  /* 0x000000080300780c */ /* 0x040fe20001f64270 */
[----:B------:R-:W-:Y:S01]  /*9890*/  @P5 STG.E.U16 desc[UR36][R6.64+0x1d2], R143 ;  /* 0x0001d28f06005986 */ /* 0x000fe2000c101524 */
[----:B------:R-:W-:-:S02]  /*98a0*/  ISETP.GT.AND P5, PT, R3, RZ, P0 ;  /* 0x000000ff0300720c */ /* 0x000fc400007a4270 */
[----:B------:R-:W-:Y:S02]  /*98b0*/  F2FP.F16.F32.PACK_AB R145, RZ, R145 ;  /* 0x00000091ff91723e */ /* 0x000fe400000000ff */
[C---:B------:R-:W-:Y:S02]  /*98c0*/  ISETP.GT.AND P0, PT, R3.reuse, 0x8, P0 ;  /* 0x000000080300780c */ /* 0x040fe40000704270 */
[C---:B------:R-:W-:Y:S02]  /*98d0*/  ISETP.GT.AND P1, PT, R0.reuse, 0xf9, PT ;  /* 0x000000f90000780c */ /* 0x040fe40003f24270 */
[----:B------:R-:W-:Y:S01]  /*98e0*/  ISETP.GT.AND P2, PT, R0, 0xf8, PT ;  /* 0x000000f80000780c */ /* 0x000fe20003f44270 */
[----:B------:R-:W-:Y:S01]  /*98f0*/  @P4 STG.E.U16 desc[UR36][R4.64+0x1e0], R144 ;  /* 0x0001e09004004986 */ /* 0x000fe2000c101524 */
[C---:B------:R-:W-:Y:S01]  /*9900*/  ISETP.GT.AND P4, PT, R3.reuse, RZ, P1 ;  /* 0x000000ff0300720c */ /* 0x040fe20000f84270 */
[----:B------:R-:W-:Y:S01]  /*9910*/  @P3 IMAD.MOV.U32 R2, RZ, RZ, R6 ;  /* 0x000000ffff023224 */ /* 0x000fe200078e0006 */
[C---:B------:R-:W-:Y:S01]  /*9920*/  ISETP.GT.AND P1, PT, R3.reuse, 0x8, P1 ;  /* 0x000000080300780c */ /* 0x040fe20000f24270 */
[----:B------:R-:W-:Y:S01]  /*9930*/  @P5 STG.E.U16 desc[UR36][R4.64+0x1e2], R145 ;  /* 0x0001e29104005986 */ /* 0x000fe2000c101524 */
[----:B------:R-:W-:-:S02]  /*9940*/  ISETP.GT.AND P5, PT, R3, RZ, P2 ;  /* 0x000000ff0300720c */ /* 0x000fc400017a4270 */
[----:B------:R-:W-:Y:S01]  /*9950*/  ISETP.GT.AND P2, PT, R3, 0x8, P2 ;  /* 0x000000080300780c */ /* 0x000fe20001744270 */
[----:B------:R-:W-:Y:S01]  /*9960*/  @P3 IMAD.MOV.U32 R3, RZ, RZ, R7 ;  /* 0x000000ffff033224 */ /* 0x000fe200078e0007 */
[----:B------:R-:W-:Y:S02]  /*9970*/  F2FP.F16.F32.PACK_AB R146, RZ, R146 ;  /* 0x00000092ff92723e */ /* 0x000fe400000000ff */
[----:B------:R-:W-:Y:S02]  /*9980*/  F2FP.F16.F32.PACK_AB R147, RZ, R147 ;  /* 0x00000093ff93723e */ /* 0x000fe400000000ff */
[----:B------:R-:W-:Y:S01]  /*9990*/  F2FP.F16.F32.PACK_AB R148, RZ, R148 ;  /* 0x00000094ff94723e */ /* 0x000fe200000000ff */
[----:B------:R0:W-:Y:S01]  /*99a0*/  @P3 STG.E.U16 desc[UR36][R2.64+0x1e0], R146 ;  /* 0x0001e09202003986 */ /* 0x0001e2000c101524 */
[----:B------:R-:W-:Y:S02]  /*99b0*/  F2FP.F16.F32.PACK_AB R149, RZ, R149 ;  /* 0x00000095ff95723e */ /* 0x000fe400000000ff */
[----:B------:R-:W-:-:S02]  /*99c0*/  F2FP.F16.F32.PACK_AB R150, RZ, R150 ;  /* 0x00000096ff96723e */ /* 0x000fc400000000ff */
[----:B------:R-:W-:Y:S01]  /*99d0*/  F2FP.F16.F32.PACK_AB R151, RZ, R151 ;  /* 0x00000097ff97723e */ /* 0x000fe200000000ff */
[----:B0-----:R-:W-:Y:S02]  /*99e0*/  @P0 IMAD.MOV.U32 R2, RZ, RZ, R6 ;  /* 0x000000ffff020224 */ /* 0x001fe400078e0006 */
[----:B------:R-:W-:-:S05]  /*99f0*/  @P0 IMAD.MOV.U32 R3, RZ, RZ, R7 ;  /* 0x000000ffff030224 */ /* 0x000fca00078e0007 */
[----:B------:R0:W-:Y:S02]  /*9a00*/  @P0 STG.E.U16 desc[UR36][R2.64+0x1e2], R147 ;  /* 0x0001e29302000986 */ /* 0x0001e4000c101524 */
[----:B0-----:R-:W-:Y:S02]  /*9a10*/  @P5 IMAD.MOV.U32 R2, RZ, RZ, R4 ;  /* 0x000000ffff025224 */ /* 0x001fe400078e0004 */
[----:B------:R-:W-:-:S05]  /*9a20*/  @P5 IMAD.MOV.U32 R3, RZ, RZ, R5 ;  /* 0x000000ffff035224 */ /* 0x000fca00078e0005 */
[----:B------:R0:W-:Y:S04]  /*9a30*/  @P5 STG.E.U16 desc[UR36][R2.64+0x1f0], R148 ;  /* 0x0001f09402005986 */ /* 0x0001e8000c101524 */
[----:B------:R1:W-:Y:S01]  /*9a40*/  @P4 STG.E.U16 desc[UR36][R4.64+0x1f2], R149 ;  /* 0x0001f29504004986 */ /* 0x0003e2000c101524 */
[----:B0-----:R-:W-:Y:S02]  /*9a50*/  @P2 IMAD.MOV.U32 R2, RZ, RZ, R6 ;  /* 0x000000ffff022224 */ /* 0x001fe400078e0006 */
[----:B------:R-:W-:-:S05]  /*9a60*/  @P2 IMAD.MOV.U32 R3, RZ, RZ, R7 ;  /* 0x000000ffff032224 */ /* 0x000fca00078e0007 */
[----:B------:R1:W-:Y:S04]  /*9a70*/  @P2 STG.E.U16 desc[UR36][R2.64+0x1f0], R150 ;  /* 0x0001f09602002986 */ /* 0x0003e8000c101524 */
[----:B------:R1:W-:Y:S02]  /*9a80*/  @P1 STG.E.U16 desc[UR36][R6.64+0x1f2], R151 ;  /* 0x0001f29706001986 */ /* 0x0003e4000c101524 */
.L_x_286:
[----:B------:R-:W-:Y:S05]  /*9a90*/  BSYNC B0 ;  /* 0x0000000000007941 */ /* 0x000fea0003800000 */
.L_x_32:
[----:B01----:R-:W2:Y:S01]  /*9aa0*/  LDL.64 R2, [R1] ;  /* 0x0000000001027983 */ /* 0x003ea20000100a00 */
[----:B------:R-:W-:Y:S01]  /*9ab0*/  ULDC.64 UR4, c[0x0][0x650] ;  /* 0x0001940000047ab9 */ /* 0x000fe20000000a00 */
[----:B------:R0:W-:Y:S01]  /*9ac0*/  SYNCS.ARRIVE.TRANS64.A1T0 RZ, [R160+UR45], RZ ;  /* 0x000000ffa0ff79a7 */ /* 0x0001e2000810002d */
[----:B------:R-:W-:Y:S01]  /*9ad0*/  PRMT R0, RZ, 0x7610, R0 ;  /* 0x00007610ff007816 */ /* 0x000fe20000000000 */
[----:B------:R-:W-:Y:S02]  /*9ae0*/  IMAD.MOV.U32 R19, RZ, RZ, -0x1 ;  /* 0xffffffffff137424 */ /* 0x000fe400078e00ff */
[----:B-----5:R-:W-:Y:S01]  /*9af0*/  IMAD.MOV.U32 R22, RZ, RZ, -0x1 ;  /* 0xffffffffff167424 */ /* 0x020fe200078e00ff */
[----:B--2---:R-:W-:-:S04]  /*9b00*/  LEA R18, P0, R2, R18, 0x1 ;  /* 0x0000001202127211 */ /* 0x004fc800078008ff */
[----:B------:R-:W-:Y:S01]  /*9b10*/  LEA.HI.X R17, R2, R17, R23, 0x1, P0 ;  /* 0x0000001102117211 */ /* 0x000fe200000f0c17 */
[----:B------:R-:W-:Y:S01]  /*9b20*/  IMAD.MOV.U32 R2, RZ, RZ, -0x1 ;  /* 0xffffffffff027424 */ /* 0x000fe200078e00ff */
[----:B------:R-:W-:-:S04]  /*9b30*/  ISETP.GE.U32.AND P0, PT, R18, UR4, PT ;  /* 0x0000000412007c0c */ /* 0x000fc8000bf06070 */
[----:B------:R-:W-:-:S13]  /*9b40*/  ISETP.GE.U32.AND.EX P0, PT, R17, UR5, PT, P0 ;  /* 0x0000000511007c0c */ /* 0x000fda000bf06100 */
[----:B0-----:R-:W-:Y:S05]  /*9b50*/  @P0 BRA `(.L_x_287) ;  /* 0x0000000400700947 */ /* 0x001fea0003800000 */
[----:B------:R-:W0:Y:S01]  /*9b60*/  S2R R10, SR_CTAID.X ;  /* 0x00000000000a7919 */ /* 0x000e220000002500 */
[----:B---34-:R-:W1:Y:S01]  /*9b70*/  LDC.64 R8, c[0x0][0x628] ;  /* 0x00018a00ff087b82 */ /* 0x018e620000000a00 */
[----:B------:R-:W-:Y:S01]  /*9b80*/  ULDC UR4, c[0x0][0x150] ;  /* 0x0000540000047ab9 */ /* 0x000fe20000000800 */
[----:B------:R-:W-:Y:S01]  /*9b90*/  IMAD.MOV.U32 R6, RZ, RZ, R18 ;  /* 0x000000ffff067224 */ /* 0x000fe200078e0012 */
[----:B------:R-:W2:Y:S01]  /*9ba0*/  S2R R20, SR_CTAID.Y ;  /* 0x0000000000147919 */ /* 0x000ea20000002600 */
[----:B------:R-:W-:-:S04]  /*9bb0*/  IMAD.MOV.U32 R7, RZ, RZ, R17 ;  /* 0x000000ffff077224 */ /* 0x000fc800078e0011 */
[----:B------:R-:W3:Y:S08]  /*9bc0*/  LDC R15, c[0x0][0x144] ;  /* 0x00005100ff0f7b82 */ /* 0x000ef00000000800 */
[----:B------:R-:W4:Y:S08]  /*9bd0*/  LDC R0, c[0x0][0x630] ;  /* 0x00018c00ff007b82 */ /* 0x000f300000000800 */
[----:B------:R-:W2:Y:S01]  /*9be0*/  LDC.64 R12, c[0x0][0x620] ;  /* 0x00018800ff0c7b82 */ /* 0x000ea20000000a00 */
[----:B-1----:R-:W-:-:S04]  /*9bf0*/  ISETP.NE.U32.AND P0, PT, R8, RZ, PT ;  /* 0x000000ff0800720c */ /* 0x002fc80003f05070 */
[----:B------:R-:W-:Y:S02]  /*9c00*/  ISETP.NE.AND.EX P0, PT, R9, RZ, PT, P0 ;  /* 0x000000ff0900720c */ /* 0x000fe40003f05300 */
[----:B0-----:R-:W-:-:S05]  /*9c10*/  I2FP.F32.U32 R2, R10 ;  /* 0x0000000a00027245 */ /* 0x001fca0000201000 */
[----:B------:R-:W-:-:S04]  /*9c20*/  FMUL R2, R2, UR4 ;  /* 0x0000000402027c20 */ /* 0x000fc80008400000 */
[----:B------:R0:W1:Y:S02]  /*9c30*/  F2I.U32.TRUNC.NTZ R14, R2 ;  /* 0x00000002000e7305 */ /* 0x000064000020f000 */
[----:B---34-:R-:W-:Y:S05]  /*9c40*/  @!P0 BRA `(.L_x_288) ;  /* 0x0000000000288947 */ /* 0x018fea0003800000 */
[----:B------:R-:W3:Y:S02]  /*9c50*/  LDC R3, c[0x0][0x634] ;  /* 0x00018d00ff037b82 */ /* 0x000ee40000000800 */
[----:B---3--:R-:W-:-:S05]  /*9c60*/  IADD3 R7, P0, R18, R3, RZ ;  /* 0x0000000312077210 */ /* 0x008fca0007f1e0ff */
[----:B------:R-:W-:-:S04]  /*9c70*/  IMAD.X R11, RZ, RZ, R17, P0 ;  /* 0x000000ffff0b7224 */ /* 0x000fc800000e0611 */
[----:B0-----:R-:W-:-:S04]  /*9c80*/  IMAD.WIDE.U32 R2, R11, R8, RZ ;  /* 0x000000080b027225 */ /* 0x001fc800078e00ff */
[----:B------:R-:W-:-:S04]  /*9c90*/  IMAD.WIDE.U32 R4, P0, R7, R9, R2 ;  /* 0x0000000907047225 */ /* 0x000fc80007800002 */
[----:B------:R-:W-:-:S04]  /*9ca0*/  IMAD.WIDE.U32 R2, R7, R8, RZ ;  /* 0x0000000807027225 */ /* 0x000fc800078e00ff */
[----:B------:R-:W-:Y:S01]  /*9cb0*/  IMAD.X R7, RZ, RZ, RZ, P0 ;  /* 0x000000ffff077224 */ /* 0x000fe200000e06ff */
[----:B------:R-:W-:Y:S01]  /*9cc0*/  IADD3 RZ, P0, R3, R4, RZ ;  /* 0x0000000403ff7210 */ /* 0x000fe20007f1e0ff */
[----:B------:R-:W-:-:S04]  /*9cd0*/  IMAD.MOV.U32 R6, RZ, RZ, R5 ;  /* 0x000000ffff067224 */ /* 0x000fc800078e0005 */
[----:B------:R-:W-:-:S08]  /*9ce0*/  IMAD.WIDE.U32.X R6, R11, R9, R6, P0 ;  /* 0x000000090b067225 */ /* 0x000fd000000e0406 */
.L_x_288:
[----:B------:R-:W3:Y:S01]  /*9cf0*/  LDC.64 R26, c[0x0][0x640] ;  /* 0x00019000ff1a7b82 */ /* 0x000ee20000000a00 */
[-C--:B------:R-:W-:Y:S01]  /*9d00*/  SHF.R.U64 R11, R6, R0.reuse, R7 ;  /* 0x00000000060b7219 */ /* 0x080fe20000001207 */
[----:B------:R-:W-:Y:S01]  /*9d10*/  IMAD.MOV.U32 R19, RZ, RZ, R17 ;  /* 0x000000ffff137224 */ /* 0x000fe200078e0011 */
[----:B------:R-:W-:Y:S01]  /*9d20*/  SHF.R.U32.HI R0, RZ, R0, R7 ;  /* 0x00000000ff007219 */ /* 0x000fe20000011607 */
[----:B-1----:R-:W-:Y:S01]  /*9d30*/  IMAD.MOV R14, RZ, RZ, -R14 ;  /* 0x000000ffff0e7224 */ /* 0x002fe200078e0a0e */
[----:B------:R-:W-:Y:S01]  /*9d40*/  IADD3 R5, P0, RZ, -R11, RZ ;  /* 0x8000000bff057210 */ /* 0x000fe20007f1e0ff */
[----:B------:R-:W-:Y:S01]  /*9d50*/  ULDC UR4, c[0x0][0x154] ;  /* 0x0000550000047ab9 */ /* 0x000fe20000000800 */
[----:B------:R-:W-:Y:S01]  /*9d60*/  IMAD.MOV.U32 R7, RZ, RZ, 0x1 ;  /* 0x00000001ff077424 */ /* 0x000fe200078e00ff */
[----:B------:R-:W1:Y:S01]  /*9d70*/  LDC R4, c[0x0][0x618] ;  /* 0x00018600ff047b82 */ /* 0x000e620000000800 */
[----:B------:R-:W-:Y:S02]  /*9d80*/  IMAD R22, R15, R14, R10 ;  /* 0x0000000e0f167224 */ /* 0x000fe400078e020a */
[----:B------:R-:W-:-:S04]  /*9d90*/  IMAD.X R3, RZ, RZ, ~R0, P0 ;  /* 0x000000ffff037224 */ /* 0x000fc800000e0e00 */
[-C--:B--2---:R-:W-:Y:S01]  /*9da0*/  IMAD R0, R3, R12.reuse, RZ ;  /* 0x0000000c03007224 */ /* 0x084fe200078e02ff */
[----:B------:R-:W2:Y:S01]  /*9db0*/  LDC R6, c[0x0][0x608] ;  /* 0x00018200ff067b82 */ /* 0x000ea20000000800 */
[----:B0-----:R-:W-:-:S04]  /*9dc0*/  IMAD.WIDE.U32 R2, R5, R12, R18 ;  /* 0x0000000c05027225 */ /* 0x001fc800078e0012 */
[----:B------:R-:W-:Y:S01]  /*9dd0*/  IMAD R5, R5, R13, R0 ;  /* 0x0000000d05057224 */ /* 0x000fe200078e0200 */
[----:B------:R-:W-:Y:S02]  /*9de0*/  I2FP.F32.U32 R0, R20 ;  /* 0x0000001400007245 */ /* 0x000fe40000201000 */
[----:B------:R-:W0:Y:S01]  /*9df0*/  LDC R24, c[0x0][0x658] ;  /* 0x00019600ff187b82 */ /* 0x000e220000000800 */
[----:B------:R-:W-:Y:S01]  /*9e00*/  IMAD.IADD R3, R3, 0x1, R5 ;  /* 0x0000000103037824 */ /* 0x000fe200078e0205 */
[----:B---3--:R-:W-:Y:S01]  /*9e10*/  ISETP.NE.U32.AND P0, PT, R26, RZ, PT ;  /* 0x000000ff1a00720c */ /* 0x008fe20003f05070 */
[----:B------:R-:W-:Y:S01]  /*9e20*/  FMUL R0, R0, UR4 ;  /* 0x0000000400007c20 */ /* 0x000fe20008400000 */
[----:B------:R-:W-:Y:S02]  /*9e30*/  IMAD.MOV.U32 R5, RZ, RZ, -0x1 ;  /* 0xffffffffff057424 */ /* 0x000fe400078e00ff */
[----:B------:R-:W-:Y:S01]  /*9e40*/  ISETP.NE.AND.EX P0, PT, R27, RZ, PT, P0 ;  /* 0x000000ff1b00720c */ /* 0x000fe20003f05300 */
[----:B------:R3:W4:Y:S01]  /*9e50*/  F2I.U32.TRUNC.NTZ R12, R0 ;  /* 0x00000000000c7305 */ /* 0x000722000020f000 */
[----:B------:R-:W3:Y:S01]  /*9e60*/  LDC R15, c[0x0][0x148] ;  /* 0x00005200ff0f7b82 */ /* 0x000ee20000000800 */
[----:B-1----:R-:W-:-:S02]  /*9e70*/  SHF.R.U64 R10, R2, R4, R3 ;  /* 0x00000004020a7219 */ /* 0x002fc40000001203 */
[----:B------:R-:W-:-:S05]  /*9e80*/  SHF.R.U32.HI R3, RZ, R4, R3 ;  /* 0x00000004ff037219 */ /* 0x000fca0000011603 */
[----:B------:R-:W1:Y:S01]  /*9e90*/  LDC R14, c[0x0][0x600] ;  /* 0x00018000ff0e7b82 */ /* 0x000e620000000800 */
[-CC-:B--2---:R-:W-:Y:S02]  /*9ea0*/  SHF.R.U64 R8, R10, R6.reuse, R3.reuse ;  /* 0x000000060a087219 */ /* 0x184fe40000001203 */
[----:B------:R-:W-:-:S05]  /*9eb0*/  SHF.R.U32.HI R3, RZ, R6, R3 ;  /* 0x00000006ff037219 */ /* 0x000fca0000011603 */
[----:B------:R-:W2:Y:S01]  /*9ec0*/  LDC R21, c[0x0][0x648] ;  /* 0x00019200ff157b82 */ /* 0x000ea20000000800 */
[-CC-:B0-----:R-:W-:Y:S02]  /*9ed0*/  SHF.R.U64 R13, R8, R24.reuse, R3.reuse ;  /* 0x00000018080d7219 */ /* 0x181fe40000001203 */
[-C--:B------:R-:W-:Y:S02]  /*9ee0*/  SHF.L.U32 R5, R5, R24.reuse, RZ ;  /* 0x0000001805057219 */ /* 0x080fe400000006ff */
[-C--:B------:R-:W-:Y:S01]  /*9ef0*/  SHF.R.U32.HI R3, RZ, R24.reuse, R3 ;  /* 0x00000018ff037219 */ /* 0x080fe20000011603 */
[----:B------:R-:W-:Y:S01]  /*9f00*/  IMAD.MOV.U32 R2, RZ, RZ, R13 ;  /* 0x000000ffff027224 */ /* 0x000fe200078e000d */
[----:B------:R-:W-:Y:S01]  /*9f10*/  SHF.L.U32 R24, R7, R24, RZ ;  /* 0x0000001807187219 */ /* 0x000fe200000006ff */
[----:B------:R-:W0:Y:S01]  /*9f20*/  LDC R25, c[0x0][0x638] ;  /* 0x00018e00ff197b82 */ /* 0x000e220000000800 */
[----:B------:R-:W-:-:S07]  /*9f30*/  LOP3.LUT R19, RZ, R5, RZ, 0x33, !PT ;  /* 0x00000005ff137212 */ /* 0x000fce00078e33ff */
[----:B------:R-:W0:Y:S01]  /*9f40*/  LDC R28, c[0x0][0x610] ;  /* 0x00018400ff1c7b82 */ /* 0x000e220000000800 */
[----:B----4-:R-:W-:Y:S05]  /*9f50*/  @!P0 BRA `(.L_x_289) ;  /* 0x0000000000288947 */ /* 0x010fea0003800000 */
[----:B---3--:R-:W3:Y:S02]  /*9f60*/  LDC R0, c[0x0][0x64c] ;  /* 0x00019300ff007b82 */ /* 0x008ee40000000800 */
[----:B---3--:R-:W-:-:S05]  /*9f70*/  IADD3 R7, P0, R13, R0, RZ ;  /* 0x000000000d077210 */ /* 0x008fca0007f1e0ff */
        /* <DEDUP_REMOVED lines=8> */
.L_x_289:
[----:B------:R-:W4:Y:S01]  /*a000*/  LDC R4, c[0x0][0x65c] ;  /* 0x00019700ff047b82 */ /* 0x000f220000000800 */
[----:B--23--:R-:W-:Y:S01]  /*a010*/  SHF.R.U64 R0, R2, R21, R3 ;  /* 0x0000001502007219 */ /* 0x00cfe20000001203 */
[----:B-1----:R-:W-:Y:S01]  /*a020*/  VIADD R3, R14, 0xffffffff ;  /* 0xffffffff0e037836 */ /* 0x002fe20000000000 */
[----:B------:R-:W-:Y:S01]  /*a030*/  LOP3.LUT R19, R8, R19, RZ, 0xc0, !PT ;  /* 0x0000001308137212 */ /* 0x000fe200078ec0ff */
[----:B------:R-:W-:Y:S02]  /*a040*/  IMAD.MOV R12, RZ, RZ, -R12 ;  /* 0x000000ffff0c7224 */ /* 0x000fe400078e0a0c */
[----:B------:R-:W-:Y:S01]  /*a050*/  IMAD.MOV R2, RZ, RZ, -R0 ;  /* 0x000000ffff027224 */ /* 0x000fe200078e0a00 */
[----:B------:R-:W-:Y:S01]  /*a060*/  LOP3.LUT R3, R10, R3, RZ, 0xc0, !PT ;  /* 0x000000030a037212 */ /* 0x000fe200078ec0ff */
[----:B------:R-:W-:Y:S02]  /*a070*/  IMAD R19, R24, R0, R19 ;  /* 0x0000000018137224 */ /* 0x000fe400078e0213 */
[----:B0-----:R-:W-:-:S04]  /*a080*/  IMAD R0, R2, R25, R13 ;  /* 0x0000001902007224 */ /* 0x001fc800078e020d */
[----:B------:R-:W-:Y:S01]  /*a090*/  IMAD R2, R0, R14, R3 ;  /* 0x0000000e00027224 */ /* 0x000fe200078e0203 */
[----:B----4-:R-:W-:Y:S01]  /*a0a0*/  ISETP.NE.AND P0, PT, R4, 0x1, PT ;  /* 0x000000010400780c */ /* 0x010fe20003f05270 */
[----:B------:R-:W-:-:S05]  /*a0b0*/  IMAD.MOV.U32 R4, RZ, RZ, 0x1 ;  /* 0x00000001ff047424 */ /* 0x000fca00078e00ff */
[----:B------:R-:W-:-:S07]  /*a0c0*/  PRMT R0, R4, 0x7610, R0 ;  /* 0x0000761004007816 */ /* 0x000fce0000000000 */
[----:B------:R-:W-:-:S04]  /*a0d0*/  @P0 IMAD R22, R15, R12, R20 ;  /* 0x0000000c0f160224 */ /* 0x000fc800078e0214 */
[----:B------:R-:W-:-:S05]  /*a0e0*/  IMAD R19, R19, R28, R22 ;  /* 0x0000001c13137224 */ /* 0x000fca00078e0216 */
[----:B------:R-:W-:Y:S02]  /*a0f0*/  SEL R22, R2, R19, !P0 ;  /* 0x0000001302167207 */ /* 0x000fe40004000000 */
[----:B------:R-:W-:Y:S01]  /*a100*/  SEL R19, R19, R2, !P0 ;  /* 0x0000000213137207 */ /* 0x000fe20004000000 */
[----:B------:R-:W-:-:S07]  /*a110*/  IMAD.MOV.U32 R2, RZ, RZ, R11 ;  /* 0x000000ffff027224 */ /* 0x000fce00078e000b */
.L_x_287:
[----:B------:R-:W-:Y:S02]  /*a120*/  LOP3.LUT P0, RZ, R0, 0xff, RZ, 0xc0, !PT ;  /* 0x000000ff00ff7812 */ /* 0x000fe4000780c0ff */
[----:B------:R-:W-:-:S11]  /*a130*/  LOP3.LUT R173, R173, 0x1, RZ, 0x3c, !PT ;  /* 0x00000001adad7812 */ /* 0x000fd600078e3cff */
[----:B------:R-:W-:Y:S05]  /*a140*/  @P0 BRA `(.L_x_290) ;  /* 0xffffff7000c00947 */ /* 0x000fea000383ffff */
[----:B------:R-:W-:Y:S05]  /*a150*/  EXIT ;  /* 0x000000000000794d */ /* 0x000fea0003800000 */
.L_x_13:
[----:B------:R-:W-:-:S08]  /*a160*/  ISETP.NE.AND P0, PT, R0, RZ, PT ;  /* 0x000000ff0000720c */ /* 0x000fd00003f05270 */
[----:B0-----:R-:W0:-:S00]  /*a170*/  USETMAXREG.DEALLOC.CTAPOOL 0x28 ;  /* 0x00000028000079c8 */ /* 0x001e0000080e0500 */
[----:B------:R-:W-:Y:S05]  /*a180*/  @P0 EXIT ;  /* 0x000000000000094d */ /* 0x000fea0003800000 */
[----:B0-----:R-:W-:Y:S01]  /*a190*/  LOP3.LUT P0, RZ, R8, 0xff, RZ, 0xc0, !PT ;  /* 0x000000ff08ff7812 */ /* 0x001fe2000780c0ff */
[----:B------:R-:W-:Y:S02]  /*a1a0*/  IMAD.MOV.U32 R0, RZ, RZ, 0x1 ;  /* 0x00000001ff007424 */ /* 0x000fe400078e00ff */
[----:B------:R-:W-:-:S10]  /*a1b0*/  IMAD.MOV.U32 R7, RZ, RZ, RZ ;  /* 0x000000ffff077224 */ /* 0x000fd400078e00ff */
[----:B------:R-:W-:Y:S05]  /*a1c0*/  @!P0 BRA `(.L_x_291) ;  /* 0x0000000c001c8947 */ /* 0x000fea0003800000 */
[----:B------:R-:W-:Y:S01]  /*a1d0*/  LOP3.LUT P0, RZ, R4, 0x1f, RZ, 0xc0, !PT ;  /* 0x0000001f04ff7812 */ /* 0x000fe2000780c0ff */
[----:B------:R-:W-:Y:S01]  /*a1e0*/  ULDC UR5, c[0x0][0x658] ;  /* 0x0001960000057ab9 */ /* 0x000fe20000000800 */
[----:B------:R-:W-:Y:S01]  /*a1f0*/  UMOV UR6, 0xffffffff ;  /* 0xffffffff00067882 */ /* 0x000fe20000000000 */
[----:B------:R-:W-:Y:S01]  /*a200*/  BSSY B0, `(.L_x_291) ;  /* 0x00000c3000007945 */ /* 0x000fe20003800000 */
[----:B------:R-:W-:Y:S01]  /*a210*/  USHF.L.U32 UR6, UR6, UR5, URZ ;  /* 0x0000000506067299 */ /* 0x000fe2000800063f */
[C---:B------:R-:W-:Y:S01]  /*a220*/  ISETP.NE.AND P2, PT, R3.reuse, RZ, PT ;  /* 0x000000ff0300720c */ /* 0x040fe20003f45270 */
[----:B------:R-:W-:Y:S01]  /*a230*/  IMAD.MOV.U32 R8, RZ, RZ, 0x1 ;  /* 0x00000001ff087424 */ /* 0x000fe200078e00ff */
[----:B------:R-:W-:Y:S01]  /*a240*/  ISETP.NE.OR P0, PT, R3, RZ, !P0 ;  /* 0x000000ff0300720c */ /* 0x000fe20004705670 */
[----:B------:R-:W-:Y:S01]  /*a250*/  IMAD.MOV.U32 R0, RZ, RZ, 0x1 ;  /* 0x00000001ff007424 */ /* 0x000fe200078e00ff */
[----:B------:R-:W-:Y:S01]  /*a260*/  LOP3.LUT R6, R16, 0x2, RZ, 0xfc, !PT ;  /* 0x0000000210067812 */ /* 0x000fe200078efcff */
[----:B------:R-:W-:Y:S01]  /*a270*/  IMAD.MOV.U32 R7, RZ, RZ, RZ ;  /* 0x000000ffff077224 */ /* 0x000fe200078e00ff */
[----:B------:R-:W-:Y:S01]  /*a280*/  ULDC UR4, c[0x0][0x600] ;  /* 0x0001800000047ab9 */ /* 0x000fe20000000800 */
[----:B------:R-:W-:Y:S01]  /*a290*/  UMOV UR7, 0x1 ;  /* 0x0000000100077882 */ /* 0x000fe20000000000 */
[----:B------:R-:W-:-:S02]  /*a2a0*/  UIADD3 UR19, UR40, 0x1, URZ ;  /* 0x0000000128137890 */ /* 0x000fc4000fffe03f */
[----:B------:R-:W-:Y:S02]  /*a2b0*/  UIADD3 UR15, UR4, -0x1, URZ ;  /* 0xffffffff040f7890 */ /* 0x000fe4000fffe03f */
[----:B------:R-:W-:Y:S02]  /*a2c0*/  USHF.L.U32 UR17, UR7, UR5, URZ ;  /* 0x0000000507117299 */ /* 0x000fe4000800063f */
[----:B------:R-:W-:Y:S01]  /*a2d0*/  ULOP3.LUT UR16, URZ, UR6, URZ, 0x33, !UPT ;  /* 0x000000063f107292 */ /* 0x000fe2000f8e333f */
[----:B------:R-:W-:-:S11]  /*a2e0*/  ULDC.64 UR20, c[0x0][0x198] ;  /* 0x0000660000147ab9 */ /* 0x000fd60000000a00 */
.L_x_303:
[----:B------:R-:W-:-:S03]  /*a2f0*/  UMOV UR4, 0xffffffff ;  /* 0xffffffff00047882 */ /* 0x000fc60000000000 */
[----:B------:R-:W-:Y:S05]  /*a300*/  BRA.DIV UR4, `(.L_x_292) ;  /* 0x0000001204047947 */ /* 0x000fea000b800000 */
[----:B------:R-:W-:-:S13]  /*a310*/  ELECT P6, URZ, PT ;  /* 0x00000000003f782f */ /* 0x000fda00038c0000 */
.L_x_317:
[----:B------:R-:W0:Y:S01]  /*a320*/  LDC R3, c[0x0][0x28c] ;  /* 0x0000a300ff037b82 */ /* 0x000e220000000800 */
[----:B------:R-:W-:Y:S01]  /*a330*/  BSSY B1, `(.L_x_293) ;  /* 0x0000037000017945 */ /* 0x000fe20003800000 */
[----:B0-----:R-:W-:-:S13]  /*a340*/  ISETP.LT.OR P6, PT, R3, 0x1, !P6 ;  /* 0x000000010300780c */ /* 0x001fda00077c1670 */
[----:B------:R-:W-:Y:S05]  /*a350*/  @P6 BRA `(.L_x_294) ;  /* 0x0000000000d06947 */ /* 0x000fea0003800000 */
[----:B------:R-:W-:Y:S02]  /*a360*/  IMAD.SHL.U32 R22, R22, 0x100, RZ ;  /* 0x0000010016167824 */ /* 0x000fe400078e00ff */
[----:B------:R-:W-:Y:S02]  /*a370*/  IMAD.SHL.U32 R19, R19, 0x40, RZ ;  /* 0x0000004013137824 */ /* 0x000fe400078e00ff */
[----:B------:R-:W-:Y:S02]  /*a380*/  IMAD.MOV.U32 R12, RZ, RZ, RZ ;  /* 0x000000ffff0c7224 */ /* 0x000fe400078e00ff */
[----:B------:R-:W-:Y:S02]  /*a390*/  IMAD.U32 R13, RZ, RZ, UR19 ;  /* 0x00000013ff0d7e24 */ /* 0x000fe4000f8e00ff */
[----:B------:R-:W-:Y:S02]  /*a3a0*/  IMAD.MOV.U32 R3, RZ, RZ, R0 ;  /* 0x000000ffff037224 */ /* 0x000fe400078e0000 */
[----:B------:R-:W-:-:S07]  /*a3b0*/  IMAD.MOV.U32 R4, RZ, RZ, R7 ;  /* 0x000000ffff047224 */ /* 0x000fce00078e0007 */
.L_x_298:
[----:B------:R-:W0:Y:S01]  /*a3c0*/  S2R R10, SR_CgaCtaId ;  /* 0x00000000000a7919 */ /* 0x000e220000008800 */
[----:B------:R-:W-:Y:S01]  /*a3d0*/  MOV R5, 0x400 ;  /* 0x0000040000057802 */ /* 0x000fe20000000f00 */
[----:B------:R-:W1:Y:S03]  /*a3e0*/  @!P2 LDC R9, c[0x0][0x500] ;  /* 0x00014000ff09ab82 */ /* 0x000e660000000800 */
[----:B0-----:R-:W-:Y:S02]  /*a3f0*/  LEA R11, R10, R5, 0x18 ;  /* 0x000000050a0b7211 */ /* 0x001fe400078ec0ff */
[----:B------:R-:W-:-:S03]  /*a400*/  SHF.L.U32 R5, R3, 0x1f, RZ ;  /* 0x0000001f03057819 */ /* 0x000fc600000006ff */
[----:B------:R-:W-:-:S04]  /*a410*/  IMAD R10, R4, 0x8, R11 ;  /* 0x00000008040a7824 */ /* 0x000fc800078e020b */
[----:B------:R-:W0:Y:S02]  /*a420*/  SYNCS.PHASECHK.TRANS64.TRYWAIT P1, [R10+URZ+0x28], R5 ;  /* 0x000028050a0075a7 */ /* 0x000e24000802017f */
[----:B01----:R-:W-:Y:S05]  /*a430*/  @!P1 BRA `(.L_x_295) ;  /* 0x0000000c00d89947 */ /* 0x003fea0003800000 */
.L_x_318:
[----:B0-----:R-:W-:Y:S01]  /*a440*/  PRMT R5, R6, 0x9910, RZ ;  /* 0x0000991006057816 */ /* 0x001fe200000000ff */
[----:B------:R0:W-:Y:S03]  /*a450*/  @!P2 SYNCS.ARRIVE.TRANS64 RZ, [R10+URZ], R9 ;  /* 0x000000090affa9a7 */ /* 0x0001e6000800003f */
[----:B------:R-:W-:-:S13]  /*a460*/  ISETP.NE.AND P1, PT, R5, 0x2, PT ;  /* 0x000000020500780c */ /* 0x000fda0003f25270 */
[----:B0-----:R-:W-:Y:S05]  /*a470*/  @P1 BRA `(.L_x_296) ;  /* 0x0000000000041947 */ /* 0x001fea0003800000 */
[----:B------:R-:W-:Y:S01]  /*a480*/  BPT.TRAP 0x1 ;  /* 0x000000040000795c */ /* 0x000fe20000300000 */
.L_x_296:
[----:B------:R-:W-:Y:S05]  /*a490*/  @P0 BRA `(.L_x_297) ;  /* 0x0000000000040947 */ /* 0x000fea0003800000 */
[----:B------:R-:W-:Y:S01]  /*a4a0*/  BPT.TRAP 0x1 ;  /* 0x000000040000795c */ /* 0x000fe20000300000 */
.L_x_297:
[--C-:B------:R-:W-:Y:S01]  /*a4b0*/  IMAD R5, R4, 0x1000, R11.reuse ;  /* 0x0000100004057824 */ /* 0x100fe200078e020b */
[----:B------:R-:W-:Y:S01]  /*a4c0*/  R2UR UR9, R10 ;  /* 0x000000000a0972ca */ /* 0x000fe200000e0000 */
[C---:B------:R-:W-:Y:S01]  /*a4d0*/  IMAD R11, R4.reuse, 0x4000, R11 ;  /* 0x00004000040b7824 */ /* 0x040fe200078e020b */
[----:B------:R-:W-:Y:S01]  /*a4e0*/  UIADD3 UR4, UP0, UR20, 0xf0, URZ ;  /* 0x000000f014047890 */ /* 0x000fe2000ff1e03f */
[----:B------:R-:W-:Y:S01]  /*a4f0*/  VIADD R13, R13, 0xffffffff ;  /* 0xffffffff0d0d7836 */ /* 0x000fe20000000000 */
[----:B------:R-:W-:Y:S01]  /*a500*/  R2UR UR5, R5 ;  /* 0x00000000050572ca */ /* 0x000fe200000e0000 */
[----:B------:R-:W-:Y:S01]  /*a510*/  UIADD3 UR22, UP1, UR20, 0x1f0, URZ ;  /* 0x000001f014167890 */ /* 0x000fe2000ff3e03f */
[----:B------:R-:W-:Y:S01]  /*a520*/  R2UR UR8, R11 ;  /* 0x000000000b0872ca */ /* 0x000fe200000e0000 */
[----:B------:R-:W-:Y:S01]  /*a530*/  VIADD R4, R4, 0x1 ;  /* 0x0000000104047836 */ /* 0x000fe20000000000 */
[----:B------:R-:W-:Y:S01]  /*a540*/  R2UR UR11, R19 ;  /* 0x00000000130b72ca */ /* 0x000fe200000e0000 */
[----:B------:R-:W-:Y:S01]  /*a550*/  UIADD3.X UR23, URZ, UR21, URZ, UP1, !UPT ;  /* 0x000000153f177290 */ /* 0x000fe20008ffe43f */
[----:B------:R-:W-:Y:S01]  /*a560*/  R2UR UR10, R12 ;  /* 0x000000000c0a72ca */ /* 0x000fe200000e0000 */
[----:B------:R-:W-:Y:S01]  /*a570*/  UMOV UR6, 0x0 ;  /* 0x0000000000067882 */ /* 0x000fe20000000000 */
[----:B------:R-:W-:Y:S01]  /*a580*/  R2UR UR12, R2 ;  /* 0x00000000020c72ca */ /* 0x000fe200000e0000 */
[----:B------:R-:W-:Y:S01]  /*a590*/  UMOV UR7, 0x10000000 ;  /* 0x1000000000077882 */ /* 0x000fe20000000000 */
[----:B------:R-:W-:Y:S01]  /*a5a0*/  R2UR UR18, R22 ;  /* 0x00000000161272ca */ /* 0x000fe200000e0000 */
[----:B------:R-:W-:Y:S01]  /*a5b0*/  VIADD R12, R12, 0x20 ;  /* 0x000000200c0c7836 */ /* 0x000fe20000000000 */
[----:B------:R-:W-:Y:S01]  /*a5c0*/  ISETP.GT.AND P3, PT, R13, 0x1, PT ;  /* 0x000000010d00780c */ /* 0x000fe20003f64270 */
[----:B------:R-:W-:Y:S01]  /*a5d0*/  UIADD3 UR13, UR5, 0x180, URZ ;  /* 0x00000180050d7890 */ /* 0x000fe2000fffe03f */
[----:B------:R-:W-:Y:S01]  /*a5e0*/  ISETP.NE.AND P1, PT, R4, 0x5, PT ;  /* 0x000000050400780c */ /* 0x000fe20003f25270 */
[----:B------:R-:W-:-:S02]  /*a5f0*/  UIADD3.X UR5, URZ, UR21, URZ, UP0, !UPT ;  /* 0x000000153f057290 */ /* 0x000fc400087fe43f */
[----:B------:R-:W-:Y:S01]  /*a600*/  UIADD3 UR14, UR8, 0x5180, URZ ;  /* 0x00005180080e7890 */ /* 0x000fe2000fffe03f */
[----:B------:R-:W-:Y:S02]  /*a610*/  SEL R10, RZ, 0x1, P1 ;  /* 0x00000001ff0a7807 */ /* 0x000fe40000800000 */
[----:B------:R-:W-:Y:S01]  /*a620*/  UMOV UR8, UR13 ;  /* 0x0000000d00087c82 */ /* 0x000fe20008000000 */
[----:B------:R-:W-:Y:S02]  /*a630*/  SEL R4, R4, RZ, P1 ;  /* 0x000000ff04047207 */ /* 0x000fe40000800000 */
[----:B------:R-:W-:Y:S01]  /*a640*/  LOP3.LUT R3, R3, R10, RZ, 0x3c, !PT ;  /* 0x0000000a03037212 */ /* 0x000fe200078e3cff */
[----:B------:R0:W-:Y:S02]  /*a650*/  UTMALDG.3D [UR8], [UR4], desc[UR6] ;  /* 0x00000608040075b4 */ /* 0x0001e40008011000 */
[----:B0-----:R-:W-:Y:S01]  /*a660*/  UMOV UR8, UR14 ;  /* 0x0000000e00087c82 */ /* 0x001fe20008000000 */
[----:B------:R-:W-:-:S02]  /*a670*/  UMOV UR11, UR18 ;  /* 0x00000012000b7c82 */ /* 0x000fc40008000000 */
[----:B------:R0:W-:Y:S02]  /*a680*/  UTMALDG.3D [UR8], [UR22], desc[UR6] ;  /* 0x00000608160075b4 */ /* 0x0001e40008011000 */
[----:B0-----:R-:W-:Y:S05]  /*a690*/  @P3 BRA `(.L_x_298) ;  /* 0xfffffffc00483947 */ /* 0x001fea000383ffff */
.L_x_294:
[----:B------:R-:W-:Y:S05]  /*a6a0*/  BSYNC B1 ;  /* 0x0000000000017941 */ /* 0x000fea0003800000 */
.L_x_293:
[----:B------:R-:W2:Y:S01]  /*a6b0*/  LDL.64 R10, [R1] ;  /* 0x00000000010a7983 */ /* 0x000ea20000100a00 */
[----:B------:R-:W-:Y:S01]  /*a6c0*/  LOP3.LUT P4, RZ, R8, 0xff, RZ, 0xc0, !PT ;  /* 0x000000ff08ff7812 */ /* 0x000fe2000788c0ff */
[----:B------:R-:W-:Y:S01]  /*a6d0*/  VIADD R4, R7, UR40 ;  /* 0x0000002807047c36 */ /* 0x000fe20008000000 */
[----:B------:R-:W-:Y:S01]  /*a6e0*/  ULDC.64 UR4, c[0x0][0x650] ;  /* 0x0001940000047ab9 */ /* 0x000fe20000000a00 */
[----:B------:R-:W-:Y:S01]  /*a6f0*/  IMAD.U32 R7, RZ, RZ, UR40 ;  /* 0x00000028ff077e24 */ /* 0x000fe2000f8e00ff */
[----:B------:R-:W-:Y:S01]  /*a700*/  UISETP.GE.U32.AND UP0, UPT, UR40, 0x5, UPT ;  /* 0x000000052800788c */ /* 0x000fe2000bf06070 */
[----:B------:R-:W-:Y:S01]  /*a710*/  BSSY B1, `(.L_x_299) ;  /* 0x000006f000017945 */ /* 0x000fe20003800000 */
[----:B------:R-:W-:Y:S01]  /*a720*/  ISETP.GT.U32.AND P1, PT, R4, 0x4, PT ;  /* 0x000000040400780c */ /* 0x000fe20003f24070 */
[----:B------:R-:W-:Y:S01]  /*a730*/  IMAD.MOV.U32 R19, RZ, RZ, -0x1 ;  /* 0xffffffffff137424 */ /* 0x000fe200078e00ff */
[----:B------:R-:W-:Y:S01]  /*a740*/  PRMT R8, RZ, 0x7610, R8 ;  /* 0x00007610ff087816 */ /* 0x000fe20000000008 */
[----:B------:R-:W-:Y:S01]  /*a750*/  IMAD.MOV.U32 R22, RZ, RZ, -0x1 ;  /* 0xffffffffff167424 */ /* 0x000fe200078e00ff */
[----:B------:R-:W-:-:S02]  /*a760*/  ISETP.LT.U32.AND P1, PT, R7, 0x5, P1 ;  /* 0x000000050700780c */ /* 0x000fc40000f21070 */
[----:B------:R-:W-:Y:S01]  /*a770*/  PLOP3.LUT P3, PT, PT, PT, UP0, 0x80, 0x0 ;  /* 0x000000000000781c */ /* 0x000fe20003f6f008 */
[----:B------:R-:W0:Y:S01]  /*a780*/  @P4 S2R R3, SR_CgaCtaId ;  /* 0x0000000000034919 */ /* 0x000e220000008800 */
[----:B------:R-:W-:-:S04]  /*a790*/  @P4 MOV R2, 0x400 ;  /* 0x0000040000024802 */ /* 0x000fc80000000f00 */
[----:B0-----:R-:W-:Y:S01]  /*a7a0*/  @P4 LEA R5, R3, R2, 0x18 ;  /* 0x0000000203054211 */ /* 0x001fe200078ec0ff */
[----:B------:R-:W-:-:S03]  /*a7b0*/  IMAD.WIDE.U32 R2, R4, -0x33333333, RZ ;  /* 0xcccccccd04027825 */ /* 0x000fc600078e00ff */
[----:B------:R0:W-:Y:S01]  /*a7c0*/  @P4 SYNCS.ARRIVE.TRANS64.A1T0 RZ, [R5+URZ+0x88], RZ ;  /* 0x000088ff05ff49a7 */ /* 0x0001e2000810003f */
[----:B------:R-:W-:Y:S01]  /*a7d0*/  IMAD.MOV.U32 R2, RZ, RZ, -0x1 ;  /* 0xffffffffff027424 */ /* 0x000fe200078e00ff */
[----:B0-----:R-:W-:Y:S02]  /*a7e0*/  SHF.R.U32.HI R5, RZ, 0x2, R3 ;  /* 0x00000002ff057819 */ /* 0x001fe40000011603 */
[----:B------:R-:W-:-:S03]  /*a7f0*/  SEL R3, RZ, 0x1, !P1 ;  /* 0x00000001ff037807 */ /* 0x000fc60004800000 */
[----:B------:R-:W-:Y:S01]  /*a800*/  IMAD R7, R5, -0x5, R4 ;  /* 0xfffffffb05077824 */ /* 0x000fe200078e0204 */
[----:B------:R-:W-:Y:S02]  /*a810*/  LOP3.LUT R0, R0, R3, RZ, 0x3c, !PT ;  /* 0x0000000300007212 */ /* 0x000fe400078e3cff */
[----:B------:R-:W-:Y:S02]  /*a820*/  PRMT R3, RZ, 0x7610, R3 ;  /* 0x00007610ff037816 */ /* 0x000fe40000000003 */
[----:B------:R-:W-:Y:S02]  /*a830*/  @P3 LOP3.LUT R0, R0, 0x1, R5, 0x78, !PT ;  /* 0x0000000100003812 */ /* 0x000fe400078e7805 */
[----:B--2---:R-:W-:-:S04]  /*a840*/  IADD3 R18, P4, R18, R10, RZ ;  /* 0x0000000a12127210 */ /* 0x004fc80007f9e0ff */
[----:B------:R-:W-:Y:S01]  /*a850*/  ISETP.GE.U32.AND P1, PT, R18, UR4, PT ;  /* 0x0000000412007c0c */ /* 0x000fe2000bf26070 */
[----:B------:R-:W-:-:S05]  /*a860*/  IMAD.X R17, R17, 0x1, R23, P4 ;  /* 0x0000000111117824 */ /* 0x000fca00020e0617 */
[----:B------:R-:W-:-:S13]  /*a870*/  ISETP.GE.U32.AND.EX P1, PT, R17, UR5, PT, P1 ;  /* 0x0000000511007c0c */ /* 0x000fda000bf26110 */
[----:B------:R-:W-:Y:S05]  /*a880*/  @P1 BRA `(.L_x_300) ;  /* 0x00000004005c1947 */ /* 0x000fea0003800000 */
[----:B------:R-:W0:Y:S01]  /*a890*/  S2R R11, SR_CTAID.X ;  /* 0x00000000000b7919 */ /* 0x000e220000002500 */
[----:B------:R-:W-:Y:S01]  /*a8a0*/  ULDC.64 UR4, c[0x0][0x628] ;  /* 0x00018a0000047ab9 */ /* 0x000fe20000000a00 */
[----:B------:R-:W1:Y:S01]  /*a8b0*/  LDC R12, c[0x0][0x144] ;  /* 0x00005100ff0c7b82 */ /* 0x000e620000000800 */
[----:B------:R-:W-:Y:S01]  /*a8c0*/  ISETP.NE.U32.AND P1, PT, RZ, UR4, PT ;  /* 0x00000004ff007c0c */ /* 0x000fe2000bf25070 */
[----:B------:R-:W2:Y:S01]  /*a8d0*/  S2R R9, SR_CTAID.Y ;  /* 0x0000000000097919 */ /* 0x000ea20000002600 */
[----:B------:R-:W-:Y:S01]  /*a8e0*/  ULDC UR6, c[0x0][0x150] ;  /* 0x0000540000067ab9 */ /* 0x000fe20000000800 */
[----:B------:R-:W-:Y:S01]  /*a8f0*/  ULDC UR7, c[0x0][0x630] ;  /* 0x00018c0000077ab9 */ /* 0x000fe20000000800 */
[----:B------:R-:W-:Y:S01]  /*a900*/  ISETP.NE.AND.EX P1, PT, RZ, UR5, PT, P1 ;  /* 0x00000005ff007c0c */ /* 0x000fe2000bf25310 */
[----:B------:R-:W-:Y:S01]  /*a910*/  IMAD.MOV.U32 R2, RZ, RZ, R18 ;  /* 0x000000ffff027224 */ /* 0x000fe200078e0012 */
[----:B0-----:R-:W-:-:S05]  /*a920*/  I2FP.F32.U32 R3, R11 ;  /* 0x0000000b00037245 */ /* 0x001fca0000201000 */
[----:B------:R-:W-:Y:S01]  /*a930*/  FMUL R14, R3, UR6 ;  /* 0x00000006030e7c20 */ /* 0x000fe20008400000 */
[----:B------:R-:W-:-:S05]  /*a940*/  IMAD.MOV.U32 R3, RZ, RZ, R17 ;  /* 0x000000ffff037224 */ /* 0x000fca00078e0011 */
[----:B--2---:R-:W-:Y:S05]  /*a950*/  @!P1 BRA `(.L_x_301) ;  /* 0x0000000000289947 */ /* 0x004fea0003800000 */
[----:B------:R-:W-:Y:S02]  /*a960*/  ULDC UR6, c[0x0][0x634] ;  /* 0x00018d0000067ab9 */ /* 0x000fe40000000800 */
[----:B------:R-:W-:-:S05]  /*a970*/  IADD3 R3, P1, R18, UR6, RZ ;  /* 0x0000000612037c10 */ /* 0x000fca000ff3e0ff */
[----:B------:R-:W-:-:S04]  /*a980*/  IMAD.X R13, RZ, RZ, R17, P1 ;  /* 0x000000ffff0d7224 */ /* 0x000fc800008e0611 */
[----:B------:R-:W-:-:S04]  /*a990*/  IMAD.WIDE.U32 R4, R13, UR4, RZ ;  /* 0x000000040d047c25 */ /* 0x000fc8000f8e00ff */
[----:B------:R-:W-:-:S04]  /*a9a0*/  IMAD.WIDE.U32 R4, P1, R3, UR5, R4 ;  /* 0x0000000503047c25 */ /* 0x000fc8000f820004 */
[----:B------:R-:W-:-:S04]  /*a9b0*/  IMAD.WIDE.U32 R2, R3, UR4, RZ ;  /* 0x0000000403027c25 */ /* 0x000fc8000f8e00ff */
[----:B------:R-:W-:Y:S01]  /*a9c0*/  IMAD.MOV.U32 R2, RZ, RZ, R5 ;  /* 0x000000ffff027224 */ /* 0x000fe200078e0005 */
[----:B------:R-:W-:Y:S01]  /*a9d0*/  IADD3 RZ, P3, R3, R4, RZ ;  /* 0x0000000403ff7210 */ /* 0x000fe20007f7e0ff */
[----:B------:R-:W-:-:S04]  /*a9e0*/  IMAD.X R3, RZ, RZ, RZ, P1 ;  /* 0x000000ffff037224 */ /* 0x000fc800008e06ff */
[----:B------:R-:W-:-:S08]  /*a9f0*/  IMAD.WIDE.U32.X R2, R13, UR5, R2, P3 ;  /* 0x000000050d027c25 */ /* 0x000fd000098e0402 */
.L_x_301:
[--C-:B------:R-:W-:Y:S01]  /*aa00*/  SHF.R.U64 R10, R2, UR7, R3.reuse ;  /* 0x00000007020a7c19 */ /* 0x100fe20008001203 */
[----:B------:R-:W0:Y:S01]  /*aa10*/  F2I.U32.TRUNC.NTZ R14, R14 ;  /* 0x0000000e000e7305 */ /* 0x000e22000020f000 */
[----:B------:R-:W-:Y:S01]  /*aa20*/  SHF.R.U32.HI R2, RZ, UR7, R3 ;  /* 0x00000007ff027c19 */ /* 0x000fe20008011603 */
[----:B------:R-:W-:Y:S01]  /*aa30*/  ULDC.64 UR4, c[0x0][0x620] ;  /* 0x0001880000047ab9 */ /* 0x000fe20000000a00 */
[----:B------:R-:W-:Y:S01]  /*aa40*/  IADD3 R5, P1, RZ, -R10, RZ ;  /* 0x8000000aff057210 */ /* 0x000fe20007f3e0ff */
[----:B------:R-:W-:Y:S01]  /*aa50*/  IMAD.MOV.U32 R3, RZ, RZ, R17 ;  /* 0x000000ffff037224 */ /* 0x000fe200078e0011 */
[----:B------:R-:W-:-:S03]  /*aa60*/  ULDC.64 UR6, c[0x0][0x640] ;  /* 0x0001900000067ab9 */ /* 0x000fc60000000a00 */
[----:B------:R-:W-:Y:S01]  /*aa70*/  IMAD.X R2, RZ, RZ, ~R2, P1 ;  /* 0x000000ffff027224 */ /* 0x000fe200008e0e02 */
[----:B------:R-:W-:-:S03]  /*aa80*/  ISETP.NE.U32.AND P1, PT, RZ, UR6, PT ;  /* 0x00000006ff007c0c */ /* 0x000fc6000bf25070 */
[----:B------:R-:W-:Y:S01]  /*aa90*/  IMAD R4, R2, UR4, RZ ;  /* 0x0000000402047c24 */ /* 0x000fe2000f8e02ff */
[----:B------:R-:W-:Y:S01]  /*aaa0*/  ISETP.NE.AND.EX P1, PT, RZ, UR7, PT, P1 ;  /* 0x00000007ff007c0c */ /* 0x000fe2000bf25310 */
[----:B------:R-:W-:-:S04]  /*aab0*/  IMAD.MOV.U32 R2, RZ, RZ, R18 ;  /* 0x000000ffff027224 */ /* 0x000fc800078e0012 */
[----:B------:R-:W-:Y:S01]  /*aac0*/  IMAD.WIDE.U32 R2, R5, UR4, R2 ;  /* 0x0000000405027c25 */ /* 0x000fe2000f8e0002 */
[----:B------:R-:W-:-:S03]  /*aad0*/  ULDC UR4, c[0x0][0x618] ;  /* 0x0001860000047ab9 */ /* 0x000fc60000000800 */
[----:B------:R-:W-:Y:S01]  /*aae0*/  IMAD R5, R5, UR5, R4 ;  /* 0x0000000505057c24 */ /* 0x000fe2000f8e0204 */
[----:B------:R-:W-:Y:S01]  /*aaf0*/  ULDC UR5, c[0x0][0x154] ;  /* 0x0000550000057ab9 */ /* 0x000fe20000000800 */
[----:B0-----:R-:W-:Y:S02]  /*ab00*/  IMAD.MOV R4, RZ, RZ, -R14 ;  /* 0x000000ffff047224 */ /* 0x001fe400078e0a0e */
[----:B------:R-:W0:Y:S01]  /*ab10*/  LDC R14, c[0x0][0x148] ;  /* 0x00005200ff0e7b82 */ /* 0x000e220000000800 */
[----:B------:R-:W-:Y:S02]  /*ab20*/  IMAD.IADD R3, R3, 0x1, R5 ;  /* 0x0000000103037824 */ /* 0x000fe400078e0205 */
[----:B-1----:R-:W-:Y:S01]  /*ab30*/  IMAD R11, R12, R4, R11 ;  /* 0x000000040c0b7224 */ /* 0x002fe200078e020b */
[----:B------:R-:W-:Y:S02]  /*ab40*/  I2FP.F32.U32 R4, R9 ;  /* 0x0000000900047245 */ /* 0x000fe40000201000 */
[----:B------:R-:W-:-:S02]  /*ab50*/  SHF.R.U64 R12, R2, UR4, R3 ;  /* 0x00000004020c7c19 */ /* 0x000fc40008001203 */
[----:B------:R-:W-:Y:S01]  /*ab60*/  SHF.R.U32.HI R3, RZ, UR4, R3 ;  /* 0x00000004ff037c19 */ /* 0x000fe20008011603 */
[----:B------:R-:W-:Y:S01]  /*ab70*/  FMUL R4, R4, UR5 ;  /* 0x0000000504047c20 */ /* 0x000fe20008400000 */
[----:B------:R-:W-:Y:S02]  /*ab80*/  ULDC UR4, c[0x0][0x608] ;  /* 0x0001820000047ab9 */ /* 0x000fe40000000800 */
[--C-:B------:R-:W-:Y:S01]  /*ab90*/  SHF.R.U64 R15, R12, UR4, R3.reuse ;  /* 0x000000040c0f7c19 */ /* 0x100fe20008001203 */
[----:B------:R1:W2:Y:S01]  /*aba0*/  F2I.U32.TRUNC.NTZ R20, R4 ;  /* 0x0000000400147305 */ /* 0x0002a2000020f000 */
[----:B------:R-:W-:Y:S01]  /*abb0*/  SHF.R.U32.HI R2, RZ, UR4, R3 ;  /* 0x00000004ff027c19 */ /* 0x000fe20008011603 */
[----:B------:R-:W-:-:S03]  /*abc0*/  ULDC UR4, c[0x0][0x658] ;  /* 0x0001960000047ab9 */ /* 0x000fc60000000800 */
[--C-:B------:R-:W-:Y:S02]  /*abd0*/  SHF.R.U64 R13, R15, UR4, R2.reuse ;  /* 0x000000040f0d7c19 */ /* 0x100fe40008001202 */
[----:B------:R-:W-:-:S03]  /*abe0*/  SHF.R.U32.HI R19, RZ, UR4, R2 ;  /* 0x00000004ff137c19 */ /* 0x000fc60008011602 */
[----:B------:R-:W-:Y:S02]  /*abf0*/  IMAD.MOV.U32 R2, RZ, RZ, R13 ;  /* 0x000000ffff027224 */ /* 0x000fe400078e000d */
[----:B------:R-:W-:Y:S01]  /*ac00*/  IMAD.MOV.U32 R3, RZ, RZ, R19 ;  /* 0x000000ffff037224 */ /* 0x000fe200078e0013 */
[----:B-1----:R-:W-:Y:S06]  /*ac10*/  @!P1 BRA `(.L_x_302) ;  /* 0x0000000000289947 */ /* 0x002fec0003800000 */
        /* <DEDUP_REMOVED lines=10> */
.L_x_302:
[----:B------:R-:W1:Y:S01]  /*acc0*/  LDC R4, c[0x0][0x65c] ;  /* 0x00019700ff047b82 */ /* 0x000e620000000800 */
[----:B------:R-:W-:Y:S01]  /*acd0*/  ULDC UR4, c[0x0][0x648] ;  /* 0x0001920000047ab9 */ /* 0x000fe20000000800 */
[----:B------:R-:W-:Y:S01]  /*ace0*/  LOP3.LUT R15, R15, UR16, RZ, 0xc0, !PT ;  /* 0x000000100f0f7c12 */ /* 0x000fe2000f8ec0ff */
[----:B--2---:R-:W-:Y:S01]  /*acf0*/  IMAD.MOV R20, RZ, RZ, -R20 ;  /* 0x000000ffff147224 */ /* 0x004fe200078e0a14 */
[----:B------:R-:W-:Y:S01]  /*ad00*/  SHF.R.U64 R2, R2, UR4, R3 ;  /* 0x0000000402027c19 */ /* 0x000fe20008001203 */
[----:B------:R-:W-:Y:S01]  /*ad10*/  ULDC UR4, c[0x0][0x638] ;  /* 0x00018e0000047ab9 */ /* 0x000fe20000000800 */
[----:B------:R-:W-:Y:S01]  /*ad20*/  LOP3.LUT R12, R12, UR15, RZ, 0xc0, !PT ;  /* 0x0000000f0c0c7c12 */ /* 0x000fe2000f8ec0ff */
[----:B------:R-:W-:Y:S01]  /*ad30*/  ULDC UR5, c[0x0][0x610] ;  /* 0x0001840000057ab9 */ /* 0x000fe20000000800 */
[----:B------:R-:W-:Y:S01]  /*ad40*/  IMAD.MOV.U32 R3, RZ, RZ, 0x1 ;  /* 0x00000001ff037424 */ /* 0x000fe200078e00ff */
[----:B-1----:R-:W-:Y:S01]  /*ad50*/  ISETP.NE.AND P1, PT, R4, 0x1, PT ;  /* 0x000000010400780c */ /* 0x002fe20003f25270 */
[----:B------:R-:W-:-:S02]  /*ad60*/  IMAD.MOV R4, RZ, RZ, -R2 ;  /* 0x000000ffff047224 */ /* 0x000fc400078e0a02 */
[----:B------:R-:W-:Y:S02]  /*ad70*/  IMAD R2, R2, UR17, R15 ;  /* 0x0000001102027c24 */ /* 0x000fe4000f8e020f */
[----:B------:R-:W-:Y:S01]  /*ad80*/  IMAD R13, R4, UR4, R13 ;  /* 0x00000004040d7c24 */ /* 0x000fe2000f8e020d */
[----:B------:R-:W-:-:S07]  /*ad90*/  ULDC UR4, c[0x0][0x600] ;  /* 0x0001800000047ab9 */ /* 0x000fce0000000800 */
[----:B0-----:R-:W-:-:S04]  /*ada0*/  @P1 IMAD R11, R14, R20, R9 ;  /* 0x000000140e0b1224 */ /* 0x001fc800078e0209 */
[----:B------:R-:W-:Y:S02]  /*adb0*/  IMAD R11, R2, UR5, R11 ;  /* 0x00000005020b7c24 */ /* 0x000fe4000f8e020b */
[----:B------:R-:W-:-:S05]  /*adc0*/  IMAD R2, R13, UR4, R12 ;  /* 0x000000040d027c24 */ /* 0x000fca000f8e020c */
[----:B------:R-:W-:Y:S02]  /*add0*/  SEL R22, R2, R11, !P1 ;  /* 0x0000000b02167207 */ /* 0x000fe40004800000 */
[----:B------:R-:W-:Y:S01]  /*ade0*/  SEL R19, R11, R2, !P1 ;  /* 0x000000020b137207 */ /* 0x000fe20004800000 */
[----:B------:R-:W-:-:S07]  /*adf0*/  IMAD.MOV.U32 R2, RZ, RZ, R10 ;  /* 0x000000ffff027224 */ /* 0x000fce00078e000a */
.L_x_300:
[----:B------:R-:W-:Y:S05]  /*ae00*/  BSYNC B1 ;  /* 0x0000000000017941 */ /* 0x000fea0003800000 */
.L_x_299:
[----:B------:R-:W-:-:S13]  /*ae10*/  LOP3.LUT P1, RZ, R3, 0xff, RZ, 0xc0, !PT ;  /* 0x000000ff03ff7812 */ /* 0x000fda000782c0ff */
[----:B------:R-:W-:Y:S05]  /*ae20*/  @P1 BRA `(.L_x_303) ;  /* 0xfffffff400301947 */ /* 0x000fea000383ffff */
[----:B------:R-:W-:Y:S05]  /*ae30*/  BSYNC B0 ;  /* 0x0000000000007941 */ /* 0x000fea0003800000 */
.L_x_291:
[----:B------:R-:W-:-:S03]  /*ae40*/  UMOV UR4, 0xffffffff ;  /* 0xffffffff00047882 */ /* 0x000fc60000000000 */
[----:B------:R-:W-:Y:S05]  /*ae50*/  BRA.DIV UR4, `(.L_x_304) ;  /* 0x0000000604647947 */ /* 0x000fea000b800000 */
[----:B------:R-:W-:-:S13]  /*ae60*/  ELECT P6, URZ, PT ;  /* 0x00000000003f782f */ /* 0x000fda00038c0000 */
.L_x_321:
[----:B------:R-:W-:Y:S04]  /*ae70*/  BSSY B0, `(.L_x_305) ;  /* 0x0000034000007945 */ /* 0x000fe80003800000 */
[----:B------:R-:W-:Y:S05]  /*ae80*/  @!P6 BRA `(.L_x_306) ;  /* 0x0000000000c8e947 */ /* 0x000fea0003800000 */
[----:B------:R-:W-:-:S04]  /*ae90*/  LOP3.LUT R16, R16, 0x2, RZ, 0xfc, !PT ;  /* 0x0000000210107812 */ /* 0x000fc800078efcff */
[----:B------:R-:W-:-:S13]  /*aea0*/  ISETP.NE.AND P0, PT, R16, 0x3, PT ;  /* 0x000000031000780c */ /* 0x000fda0003f05270 */
[----:B------:R-:W-:Y:S05]  /*aeb0*/  @!P0 BRA `(.L_x_307) ;  /* 0x0000000000048947 */ /* 0x000fea0003800000 */
[----:B------:R-:W-:Y:S01]  /*aec0*/  BPT.TRAP 0x1 ;  /* 0x000000040000795c */ /* 0x000fe20000300000 */
.L_x_307:
[----:B------:R-:W0:Y:S01]  /*aed0*/  S2R R3, SR_CgaCtaId ;  /* 0x0000000000037919 */ /* 0x000e220000008800 */
[----:B------:R-:W-:Y:S02]  /*aee0*/  MOV R2, 0x400 ;  /* 0x0000040000027802 */ /* 0x000fe40000000f00 */
[----:B------:R-:W-:Y:S02]  /*aef0*/  SHF.L.U32 R4, R0, 0x1f, RZ ;  /* 0x0000001f00047819 */ /* 0x000fe400000006ff */
[----:B0-----:R-:W-:-:S05]  /*af00*/  LEA R2, R3, R2, 0x18 ;  /* 0x0000000203027211 */ /* 0x001fca00078ec0ff */
[----:B------:R-:W-:-:S04]  /*af10*/  VIADD R2, R2, 0x28 ;  /* 0x0000002802027836 */ /* 0x000fc80000000000 */
[C---:B------:R-:W-:Y:S02]  /*af20*/  IMAD R9, R7.reuse, 0x8, R2 ;  /* 0x0000000807097824 */ /* 0x040fe400078e0202 */
[----:B------:R-:W-:Y:S02]  /*af30*/  VIADD R7, R7, 0x1 ;  /* 0x0000000107077836 */ /* 0x000fe40000000000 */
[----:B------:R-:W0:Y:S03]  /*af40*/  SYNCS.PHASECHK.TRANS64.TRYWAIT P0, [R9+URZ], R4 ;  /* 0x00000004090075a7 */ /* 0x000e26000800017f */
[----:B------:R-:W-:-:S04]  /*af50*/  ISETP.NE.AND P1, PT, R7, 0x5, PT ;  /* 0x000000050700780c */ /* 0x000fc80003f25270 */
[----:B------:R-:W-:Y:S02]  /*af60*/  SEL R3, RZ, 0x1, P1 ;  /* 0x00000001ff037807 */ /* 0x000fe40000800000 */
[----:B------:R-:W-:Y:S02]  /*af70*/  SEL R7, R7, RZ, P1 ;  /* 0x000000ff07077207 */ /* 0x000fe40000800000 */
[----:B------:R-:W-:-:S03]  /*af80*/  LOP3.LUT R6, R0, R3, RZ, 0x3c, !PT ;  /* 0x0000000300067212 */ /* 0x000fc600078e3cff */
[----:B------:R-:W-:Y:S01]  /*af90*/  IMAD R8, R7, 0x8, R2 ;  /* 0x0000000807087824 */ /* 0x000fe200078e0202 */
[----:B------:R-:W-:Y:S01]  /*afa0*/  SHF.L.U32 R5, R6, 0x1f, RZ ;  /* 0x0000001f06057819 */ /* 0x000fe200000006ff */
[----:B0-----:R-:W-:Y:S06]  /*afb0*/  @!P0 BRA `(.L_x_308) ;  /* 0x00000004002c8947 */ /* 0x001fec0003800000 */
.L_x_322:
[----:B------:R-:W1:Y:S01]  /*afc0*/  SYNCS.PHASECHK.TRANS64.TRYWAIT P0, [R8+URZ], R5 ;  /* 0x00000005080075a7 */ /* 0x000e62000800017f */
[----:B------:R-:W-:-:S05]  /*afd0*/  VIADD R0, R7, 0x1 ;  /* 0x0000000107007836 */ /* 0x000fca0000000000 */
[----:B------:R-:W-:-:S04]  /*afe0*/  ISETP.NE.AND P1, PT, R0, 0x5, PT ;  /* 0x000000050000780c */ /* 0x000fc80003f25270 */
[----:B------:R-:W-:Y:S02]  /*aff0*/  SEL R3, RZ, 0x1, P1 ;  /* 0x00000001ff037807 */ /* 0x000fe40000800000 */
[----:B------:R-:W-:Y:S02]  /*b000*/  SEL R7, R0, RZ, P1 ;  /* 0x000000ff00077207 */ /* 0x000fe40000800000 */
[----:B------:R-:W-:-:S03]  /*b010*/  LOP3.LUT R6, R6, R3, RZ, 0x3c, !PT ;  /* 0x0000000306067212 */ /* 0x000fc600078e3cff */
[----:B0-----:R-:W-:Y:S01]  /*b020*/  IMAD R9, R7, 0x8, R2 ;  /* 0x0000000807097824 */ /* 0x001fe200078e0202 */
[----:B------:R-:W-:Y:S01]  /*b030*/  SHF.L.U32 R4, R6, 0x1f, RZ ;  /* 0x0000001f06047819 */ /* 0x000fe200000006ff */
[----:B-1----:R-:W-:Y:S06]  /*b040*/  @!P0 BRA `(.L_x_309) ;  /* 0x00000004001c8947 */ /* 0x002fec0003800000 */
.L_x_323:
[----:B------:R-:W1:Y:S01]  /*b050*/  SYNCS.PHASECHK.TRANS64.TRYWAIT P0, [R9+URZ], R4 ;  /* 0x00000004090075a7 */ /* 0x000e62000800017f */
[----:B------:R-:W-:-:S05]  /*b060*/  VIADD R0, R7, 0x1 ;  /* 0x0000000107007836 */ /* 0x000fca0000000000 */
[----:B------:R-:W-:-:S04]  /*b070*/  ISETP.NE.AND P1, PT, R0, 0x5, PT ;  /* 0x000000050000780c */ /* 0x000fc80003f25270 */
[----:B------:R-:W-:Y:S02]  /*b080*/  SEL R3, RZ, 0x1, P1 ;  /* 0x00000001ff037807 */ /* 0x000fe40000800000 */
[----:B------:R-:W-:Y:S02]  /*b090*/  SEL R7, R0, RZ, P1 ;  /* 0x000000ff00077207 */ /* 0x000fe40000800000 */
[----:B------:R-:W-:-:S03]  /*b0a0*/  LOP3.LUT R11, R6, R3, RZ, 0x3c, !PT ;  /* 0x00000003060b7212 */ /* 0x000fc600078e3cff */
[----:B------:R-:W-:Y:S01]  /*b0b0*/  IMAD R6, R7, 0x8, R2 ;  /* 0x0000000807067824 */ /* 0x000fe200078e0202 */
[----:B0-----:R-:W-:Y:S01]  /*b0c0*/  SHF.L.U32 R5, R11, 0x1f, RZ ;  /* 0x0000001f0b057819 */ /* 0x001fe200000006ff */
[----:B-1----:R-:W-:Y:S06]  /*b0d0*/  @!P0 BRA `(.L_x_310) ;  /* 0x00000004000c8947 */ /* 0x002fec0003800000 */
.L_x_324:
[----:B------:R-:W1:Y:S01]  /*b0e0*/  SYNCS.PHASECHK.TRANS64.TRYWAIT P0, [R6+URZ], R5 ;  /* 0x00000005060075a7 */ /* 0x000e62000800017f */
[----:B------:R-:W-:-:S05]  /*b0f0*/  VIADD R0, R7, 0x1 ;  /* 0x0000000107007836 */ /* 0x000fca0000000000 */
[----:B------:R-:W-:-:S04]  /*b100*/  ISETP.NE.AND P1, PT, R0, 0x5, PT ;  /* 0x000000050000780c */ /* 0x000fc80003f25270 */
[----:B0-----:R-:W-:Y:S02]  /*b110*/  SEL R4, RZ, 0x1, P1 ;  /* 0x00000001ff047807 */ /* 0x001fe40000800000 */
[----:B------:R-:W-:Y:S02]  /*b120*/  SEL R3, R0, RZ, P1 ;  /* 0x000000ff00037207 */ /* 0x000fe40000800000 */
[----:B------:R-:W-:Y:S01]  /*b130*/  LOP3.LUT R0, R11, R4, RZ, 0x3c, !PT ;  /* 0x000000040b007212 */ /* 0x000fe200078e3cff */
[----:B-1----:R-:W-:Y:S06]  /*b140*/  @!P0 BRA `(.L_x_311) ;  /* 0x0000000400048947 */ /* 0x002fec0003800000 */
.L_x_325:
[----:B------:R-:W-:Y:S01]  /*b150*/  IMAD R3, R3, 0x8, R2 ;  /* 0x0000000803037824 */ /* 0x000fe200078e0202 */
[----:B------:R-:W-:-:S07]  /*b160*/  SHF.L.U32 R0, R0, 0x1f, RZ ;  /* 0x0000001f00007819 */ /* 0x000fce00000006ff */
.L_x_312:
[----:B-1----:R1:W2:Y:S02]  /*b170*/  SYNCS.PHASECHK.TRANS64.TRYWAIT P0, [R3+URZ], R0 ;  /* 0x00000000030075a7 */ /* 0x0022a4000800017f */
[----:B--2---:R-:W-:Y:S05]  /*b180*/  @!P0 NANOSLEEP.SYNCS 0x989680 ;  /* 0x009896800000895d */ /* 0x004fea0003900000 */
[----:B------:R-:W2:Y:S02]  /*b190*/  @!P0 SYNCS.PHASECHK.TRANS64 P0, [R3+URZ], R0 ;  /* 0x00000000030085a7 */ /* 0x000ea4000800007f */
[----:B--2---:R-:W-:Y:S05]  /*b1a0*/  @!P0 BRA `(.L_x_312) ;  /* 0xfffffffc00f08947 */ /* 0x004fea000383ffff */
.L_x_306:
[----:B------:R-:W-:Y:S05]  /*b1b0*/  BSYNC B0 ;  /* 0x0000000000007941 */ /* 0x000fea0003800000 */
.L_x_305:
[----:B------:R-:W-:Y:S05]  /*b1c0*/  EXIT ;  /* 0x000000000000794d */ /* 0x000fea0003800000 */
.L_x_15:
[----:B-1----:R1:W2:Y:S02]  /*b1d0*/  SYNCS.PHASECHK.TRANS64.TRYWAIT P0, [R159+URZ], R0 ;  /* 0x000000009f0075a7 */ /* 0x0022a4000800017f */
[----:B--2---:R-:W-:Y:S05]  /*b1e0*/  @!P0 NANOSLEEP.SYNCS 0x989680 ;  /* 0x009896800000895d */ /* 0x004fea0003900000 */
[----:B------:R-:W2:Y:S02]  /*b1f0*/  @!P0 SYNCS.PHASECHK.TRANS64 P0, [R159+URZ], R0 ;  /* 0x000000009f0085a7 */ /* 0x000ea4000800007f */
[----:B--2---:R-:W-:Y:S05]  /*b200*/  @!P0 BRA `(.L_x_15) ;  /* 0xfffffffc00f08947 */ /* 0x004fea000383ffff */
[----:B------:R-:W-:Y:S05]  /*b210*/  BRA `(.L_x_313) ;  /* 0xffffff6000a07947 */ /* 0x000fea000383ffff */
.L_x_20:
[----:B--2---:R2:W3:Y:S02]  /*b220*/  SYNCS.PHASECHK.TRANS64.TRYWAIT P1, [R3+URZ], R0 ;  /* 0x00000000030075a7 */ /* 0x0044e4000802017f */
[----:B---3--:R-:W-:Y:S05]  /*b230*/  @!P1 NANOSLEEP.SYNCS 0x989680 ;  /* 0x009896800000995d */ /* 0x008fea0003900000 */
[----:B------:R-:W3:Y:S02]  /*b240*/  @!P1 SYNCS.PHASECHK.TRANS64 P1, [R3+URZ], R0 ;  /* 0x00000000030095a7 */ /* 0x000ee4000802007f */
[----:B---3--:R-:W-:Y:S05]  /*b250*/  @!P1 BRA `(.L_x_20) ;  /* 0xfffffffc00f09947 */ /* 0x008fea000383ffff */
[----:B------:R-:W-:Y:S05]  /*b260*/  BRA `(.L_x_19) ;  /* 0xffffff64000c7947 */ /* 0x000fea000383ffff */
.L_x_25:
[----:B--2---:R-:W-:-:S04]  /*b270*/  IMAD.U32 R4, RZ, RZ, UR4 ;  /* 0x00000004ff047e24 */ /* 0x004fc8000f8e00ff */
[----:B------:R2:W3:Y:S03]  /*b280*/  SYNCS.PHASECHK.TRANS64.TRYWAIT P1, [R4+URZ], R3 ;  /* 0x00000003040075a7 */ /* 0x0004e6000802017f */
[----:B---3--:R-:W-:Y:S05]  /*b290*/  @!P1 NANOSLEEP.SYNCS 0x989680 ;  /* 0x009896800000995d */ /* 0x008fea0003900000 */
[----:B------:R-:W3:Y:S02]  /*b2a0*/  @!P1 SYNCS.PHASECHK.TRANS64 P1, [R4+URZ], R3 ;  /* 0x00000003040095a7 */ /* 0x000ee4000802007f */
[----:B---3--:R-:W-:Y:S05]  /*b2b0*/  @!P1 BRA `(.L_x_25) ;  /* 0xfffffffc00ec9947 */ /* 0x008fea000383ffff */
[----:B------:R-:W-:Y:S05]  /*b2c0*/  BRA `(.L_x_24) ;  /* 0xffffff6400a07947 */ /* 0x000fea000383ffff */
.L_x_31:
[----:B-1----:R1:W2:Y:S02]  /*b2d0*/  SYNCS.PHASECHK.TRANS64.TRYWAIT P0, [R159+URZ+0x10], R0 ;  /* 0x000010009f0075a7 */ /* 0x0022a4000800017f */
[----:B--2---:R-:W-:Y:S05]  /*b2e0*/  @!P0 NANOSLEEP.SYNCS 0x989680 ;  /* 0x009896800000895d */ /* 0x004fea0003900000 */
[----:B------:R-:W2:Y:S02]  /*b2f0*/  @!P0 SYNCS.PHASECHK.TRANS64 P0, [R159+URZ+0x10], R0 ;  /* 0x000010009f0085a7 */ /* 0x000ea4000800007f */
[----:B--2---:R-:W-:Y:S05]  /*b300*/  @!P0 BRA `(.L_x_31) ;  /* 0xfffffffc00f08947 */ /* 0x004fea000383ffff */
[----:B------:R-:W-:Y:S05]  /*b310*/  BRA `(.L_x_314) ;  /* 0xffffff68009c7947 */ /* 0x000fea000383ffff */
.L_x_292:
[----:B------:R-:W-:Y:S01]  /*b320*/  BSSY B1, `(.L_x_315) ;  /* 0x0000006000017945 */ /* 0x000fe20003800000 */
[----:B------:R-:W-:-:S07]  /*b330*/  IMAD.MOV.U32 R15, RZ, RZ, -0x1 ;  /* 0xffffffffff0f7424 */ /* 0x000fce00078e00ff */
[----:B-----5:R-:W-:Y:S05]  /*b340*/  WARPSYNC.COLLECTIVE R15, `(.L_x_316) ;  /* 0x000000000f0c7348 */ /* 0x020fea0003c00000 */
[----:B------:R-:W-:Y:S02]  /*b350*/  ELECT P6, UR62, PT ;  /* 0x00000000003e782f */ /* 0x000fe400038c0000 */
[----:B------:R-:W-:Y:S01]  /*b360*/  MOV R14, UR62 ;  /* 0x0000003e000e7c02 */ /* 0x000fe20008000f00 */
[----:B-----5:R-:W-:Y:S10]  /*b370*/  ENDCOLLECTIVE ;  /* 0x000000000000791b */ /* 0x020ff40003800000 */
.L_x_316:
[----:B------:R-:W-:Y:S05]  /*b380*/  BSYNC B1 ;  /* 0x0000000000017941 */ /* 0x000fea0003800000 */
.L_x_315:
[----:B------:R-:W-:Y:S05]  /*b390*/  BRA `(.L_x_317) ;  /* 0xffffffec00e07947 */ /* 0x000fea000383ffff */
.L_x_295:
[----:B0-----:R0:W1:Y:S02]  /*b3a0*/  SYNCS.PHASECHK.TRANS64.TRYWAIT P1, [R10+URZ+0x28], R5 ;  /* 0x000028050a0075a7 */ /* 0x001064000802017f */
[----:B-1----:R-:W-:Y:S05]  /*b3b0*/  @!P1 NANOSLEEP.SYNCS 0x989680 ;  /* 0x009896800000995d */ /* 0x002fea0003900000 */
[----:B------:R-:W1:Y:S02]  /*b3c0*/  @!P1 SYNCS.PHASECHK.TRANS64 P1, [R10+URZ+0x28], R5 ;  /* 0x000028050a0095a7 */ /* 0x000e64000802007f */
[----:B-1----:R-:W-:Y:S05]  /*b3d0*/  @!P1 BRA `(.L_x_295) ;  /* 0xfffffffc00f09947 */ /* 0x002fea000383ffff */
[----:B------:R-:W-:Y:S05]  /*b3e0*/  BRA `(.L_x_318) ;  /* 0xfffffff000147947 */ /* 0x000fea000383ffff */
.L_x_304:
[----:B------:R-:W-:Y:S01]  /*b3f0*/  BSSY B0, `(.L_x_319) ;  /* 0x0000006000007945 */ /* 0x000fe20003800000 */
[----:B------:R-:W-:-:S07]  /*b400*/  IMAD.MOV.U32 R15, RZ, RZ, -0x1 ;  /* 0xffffffffff0f7424 */ /* 0x000fce00078e00ff */
[----:B-----5:R-:W-:Y:S05]  /*b410*/  WARPSYNC.COLLECTIVE R15, `(.L_x_320) ;  /* 0x000000000f0c7348 */ /* 0x020fea0003c00000 */
[----:B------:R-:W-:Y:S02]  /*b420*/  ELECT P6, UR62, PT ;  /* 0x00000000003e782f */ /* 0x000fe400038c0000 */
[----:B------:R-:W-:Y:S01]  /*b430*/  MOV R14, UR62 ;  /* 0x0000003e000e7c02 */ /* 0x000fe20008000f00 */
[----:B-----5:R-:W-:Y:S10]  /*b440*/  ENDCOLLECTIVE ;  /* 0x000000000000791b */ /* 0x020ff40003800000 */
.L_x_320:
[----:B------:R-:W-:Y:S05]  /*b450*/  BSYNC B0 ;  /* 0x0000000000007941 */ /* 0x000fea0003800000 */
.L_x_319:
[----:B------:R-:W-:Y:S05]  /*b460*/  BRA `(.L_x_321) ;  /* 0xfffffff800807947 */ /* 0x000fea000383ffff */
.L_x_308:
[----:B0-----:R0:W1:Y:S02]  /*b470*/  SYNCS.PHASECHK.TRANS64.TRYWAIT P0, [R9+URZ], R4 ;  /* 0x00000004090075a7 */ /* 0x001064000800017f */
[----:B-1----:R-:W-:Y:S05]  /*b480*/  @!P0 NANOSLEEP.SYNCS 0x989680 ;  /* 0x009896800000895d */ /* 0x002fea0003900000 */
[----:B------:R-:W1:Y:S02]  /*b490*/  @!P0 SYNCS.PHASECHK.TRANS64 P0, [R9+URZ], R4 ;  /* 0x00000004090085a7 */ /* 0x000e64000800007f */
[----:B-1----:R-:W-:Y:S05]  /*b4a0*/  @!P0 BRA `(.L_x_308) ;  /* 0xfffffffc00f08947 */ /* 0x002fea000383ffff */
[----:B------:R-:W-:Y:S05]  /*b4b0*/  BRA `(.L_x_322) ;  /* 0xfffffff800c07947 */ /* 0x000fea000383ffff */
.L_x_309:
[----:B0-----:R0:W1:Y:S02]  /*b4c0*/  SYNCS.PHASECHK.TRANS64.TRYWAIT P0, [R8+URZ], R5 ;  /* 0x00000005080075a7 */ /* 0x001064000800017f */
[----:B-1----:R-:W-:Y:S05]  /*b4d0*/  @!P0 NANOSLEEP.SYNCS 0x989680 ;  /* 0x009896800000895d */ /* 0x002fea0003900000 */
[----:B------:R-:W1:Y:S02]  /*b4e0*/  @!P0 SYNCS.PHASECHK.TRANS64 P0, [R8+URZ], R5 ;  /* 0x00000005080085a7 */ /* 0x000e64000800007f */
[----:B-1----:R-:W-:Y:S05]  /*b4f0*/  @!P0 BRA `(.L_x_309) ;  /* 0xfffffffc00f08947 */ /* 0x002fea000383ffff */
[----:B------:R-:W-:Y:S05]  /*b500*/  BRA `(.L_x_323) ;  /* 0xfffffff800d07947 */ /* 0x000fea000383ffff */
.L_x_310:
[----:B0-----:R0:W1:Y:S02]  /*b510*/  SYNCS.PHASECHK.TRANS64.TRYWAIT P0, [R9+URZ], R4 ;  /* 0x00000004090075a7 */ /* 0x001064000800017f */
[----:B-1----:R-:W-:Y:S05]  /*b520*/  @!P0 NANOSLEEP.SYNCS 0x989680 ;  /* 0x009896800000895d */ /* 0x002fea0003900000 */
[----:B------:R-:W1:Y:S02]  /*b530*/  @!P0 SYNCS.PHASECHK.TRANS64 P0, [R9+URZ], R4 ;  /* 0x00000004090085a7 */ /* 0x000e64000800007f */
[----:B-1----:R-:W-:Y:S05]  /*b540*/  @!P0 BRA `(.L_x_310) ;  /* 0xfffffffc00f08947 */ /* 0x002fea000383ffff */
[----:B------:R-:W-:Y:S05]  /*b550*/  BRA `(.L_x_324) ;  /* 0xfffffff800e07947 */ /* 0x000fea000383ffff */
.L_x_311:
[----:B0-----:R0:W1:Y:S02]  /*b560*/  SYNCS.PHASECHK.TRANS64.TRYWAIT P0, [R6+URZ], R5 ;  /* 0x00000005060075a7 */ /* 0x001064000800017f */
[----:B-1----:R-:W-:Y:S05]  /*b570*/  @!P0 NANOSLEEP.SYNCS 0x989680 ;  /* 0x009896800000895d */ /* 0x002fea0003900000 */
[----:B------:R-:W1:Y:S02]  /*b580*/  @!P0 SYNCS.PHASECHK.TRANS64 P0, [R6+URZ], R5 ;  /* 0x00000005060085a7 */ /* 0x000e64000800007f */
[----:B-1----:R-:W-:Y:S05]  /*b590*/  @!P0 BRA `(.L_x_311) ;  /* 0xfffffffc00f08947 */ /* 0x002fea000383ffff */
[----:B------:R-:W-:Y:S05]  /*b5a0*/  BRA `(.L_x_325) ;  /* 0xfffffff800e87947 */ /* 0x000fea000383ffff */
.L_x_326:
[----:B------:R-:W-:-:S00]  /*b5b0*/  BRA `(.L_x_326) ;  /* 0xfffffffc00fc7947 */ /* 0x000fc0000383ffff */
[----:B------:R-:W-:-:S00]  /*b5c0*/  NOP ;  /* 0x0000000000007918 */ /* 0x000fc00000000000 */
        /* <DEDUP_REMOVED lines=11> */
.L_x_327:


//--------------------- .nv.global.init           --------------------------
	.section	.nv.global.init,"aw",@progbits
.nv.global.init:
	.type		$str$22,@object
	.size		$str$22,($str$23 - $str$22)
$str$22:
        /*0000*/ 	.byte	0x6b, 0x5f, 0x74, 0x69, 0x6c, 0x65, 0x5f, 0x63, 0x6f, 0x75, 0x6e, 0x74, 0x20, 0x3e, 0x3d, 0x20
        /*0010*/ 	.byte	0x31, 0x00
	.type		$str$23,@object
	.size		$str$23,(__unnamed_1 - $str$23)
$str$23:
        /*0012*/ 	.byte	0x2f, 0x74, 0x6d, 0x70, 0x2f, 0x63, 0x75, 0x74, 0x6c, 0x61, 0x73, 0x73, 0x5f, 0x73, 0x77, 0x65
        /*0022*/ 	.byte	0x65, 0x70, 0x5f, 0x73, 0x72, 0x63, 0x2f, 0x69, 0x6e, 0x63, 0x6c, 0x75, 0x64, 0x65, 0x2f, 0x63
        /*0032*/ 	.byte	0x75, 0x74, 0x6c, 0x61, 0x73, 0x73, 0x2f, 0x67, 0x65, 0x6d, 0x6d, 0x2f, 0x63, 0x6f, 0x6c, 0x6c
        /*0042*/ 	.byte	0x65, 0x63, 0x74, 0x69, 0x76, 0x65, 0x2f, 0x73, 0x6d, 0x39, 0x30, 0x5f, 0x6d, 0x6d, 0x61, 0x5f
        /*0052*/ 	.byte	0x74, 0x6d, 0x61, 0x5f, 0x67, 0x6d, 0x6d, 0x61, 0x5f, 0x73, 0x73, 0x5f, 0x77, 0x61, 0x72, 0x70
        /*0062*/ 	.byte	0x73, 0x70, 0x65, 0x63, 0x69, 0x61, 0x6c, 0x69, 0x7a, 0x65, 0x64, 0x2e, 0x68, 0x70, 0x70, 0x00
	.type		__unnamed_1,@object
	.size		__unnamed_1,(.L_0 - __unnamed_1)
__unnamed_1:
        /*0072*/ 	.byte	0x76, 0x6f, 0x69, 0x64, 0x20, 0x63, 0x75, 0x74, 0x6c, 0x61, 0x73, 0x73, 0x3a, 0x3a, 0x67, 0x65
        /* <DEDUP_REMOVED lines=179> */
        /*0bb2*/ 	.byte	0x65, 0x6e, 0x74, 0x69, 0x74, 0x79, 0x5d, 0x00
.L_0:


//--------------------- .nv.shared._ZN7cutlass13device_kernelINS_4gemm6kernel13GemmUniversalIN4cute5tupleIJiiiiEEENS1_10collective13CollectiveMmaINS1_34MainloopSm90TmaGmmaWarpSpecializedILi5ENS5_IJNS4_1CILi1EEESB_SB_EEENS1_32KernelTmaWarpSpecializedPingpongEEENS5_IJNSA_ILi64EEENSA_ILi256EEENSA_ILi32EEEEEENS_6half_tENS5_IJlSB_lEEESJ_SK_NS4_8TiledMMAINS4_8MMA_AtomIJNS4_4SM904GMMA26MMA_64x256x16_F32F16F16_SSILNSO_5MajorE0ELSQ_0ELNSO_7ScaleInE1ELSR_1EEEEEENS4_6LayoutISC_NS5_IJNSA_ILi0EEESV_SV_EEEEENS5_IJNS4_10UnderscoreESY_SY_EEEEENS4_13SM90_TMA_LOADENS4_14ComposedLayoutINS4_7SwizzleILi2ELi4ELi3EEENS4_18smem_ptr_flag_bitsILi16EEENSU_INS5_IJNSA_ILi8EEESH_EEENS5_IJSH_SB_EEEEEEEvNS4_8identityES11_S1B_vS1C_EENS_8epilogue10collective6detail29Sm90TmaWarpSpecializedAdapterINS1F_15DefaultEpilogueISJ_SK_SK_NS1E_6thread17LinearCombinationISJ_Li1EffLNS1J_9ScaleType4KindE0ELNS_15FloatRoundStyleE2ESJ_EENS1_15EpilogueDefaultEEEEEvvEEEEvNT_6ParamsE --------------------------
	.section	.nv.shared._ZN7cutlass13device_kernelINS_4gemm6kernel13GemmUniversalIN4cute5tupleIJiiiiEEENS1_10collective13CollectiveMmaINS1_34MainloopSm90TmaGmmaWarpSpecializedILi5ENS5_IJNS4_1CILi1EEESB_SB_EEENS1_32KernelTmaWarpSpecializedPingpongEEENS5_IJNSA_ILi64EEENSA_ILi256EEENSA_ILi32EEEEEENS_6half_tENS5_IJlSB_lEEESJ_SK_NS4_8TiledMMAINS4_8MMA_AtomIJNS4_4SM904GMMA26MMA_64x256x16_F32F16F16_SSILNSO_5MajorE0ELSQ_0ELNSO_7ScaleInE1ELSR_1EEEEEENS4_6LayoutISC_NS5_IJNSA_ILi0EEESV_SV_EEEEENS5_IJNS4_10UnderscoreESY_SY_EEEEENS4_13SM90_TMA_LOADENS4_14ComposedLayoutINS4_7SwizzleILi2ELi4ELi3EEENS4_18smem_ptr_flag_bitsILi16EEENSU_INS5_IJNSA_ILi8EEESH_EEENS5_IJSH_SB_EEEEEEEvNS4_8identityES11_S1B_vS1C_EENS_8epilogue10collective6detail29Sm90TmaWarpSpecializedAdapterINS1F_15DefaultEpilogueISJ_SK_SK_NS1E_6thread17LinearCombinationISJ_Li1EffLNS1J_9ScaleType4KindE0ELNS_15FloatRoundStyleE2ESJ_EENS1_15EpilogueDefaultEEEEEvvEEEEvNT_6ParamsE,"aw",@nobits
	.sectionflags	@""
	.align	16
	.zero		1024


//--------------------- .nv.shared.reserved.0     --------------------------
	.section	.nv.shared.reserved.0,"aw",@nobits
	.weak		__nv_reservedSMEM_offset_0_alias
	.size		__nv_reservedSMEM_offset_0_alias, 0, 0
	.other		__nv_reservedSMEM_offset_0_alias,@"STO_CUDA_RESERVED_SHARED STV_DEFAULT"
__nv_reservedSMEM_offset_0_alias:
	.zero		0


//--------------------- .nv.global                --------------------------
	.section	.nv.global,"aw",@nobits
.nv.global:
	.type		_ZN40_INTERNAL_b7eb3963_4_k_cu_67dd47fb_266024cute1_E,@object
	.size		_ZN40_INTERNAL_b7eb3963_4_k_cu_67dd47fb_266024cute1_E,(_ZN40_INTERNAL_b7eb3963_4_k_cu_67dd47fb_266024cuda3std3__45__cpo6cbeginE - _ZN40_INTERNAL_b7eb3963_4_k_cu_67dd47fb_266024cute1_E)
_ZN40_INTERNAL_b7eb3963_4_k_cu_67dd47fb_266024cute1_E:
	.zero		1
	.type		_ZN40_INTERNAL_b7eb3963_4_k_cu_67dd47fb_266024cuda3std3__45__cpo6cbeginE,@object
	.size		_ZN40_INTERNAL_b7eb3963_4_k_cu_67dd47fb_266024cuda3std3__45__cpo6cbeginE,(_ZN40_INTERNAL_b7eb3963_4_k_cu_67dd47fb_266024cuda3std3__48in_placeE - _ZN40_INTERNAL_b7eb3963_4_k_cu_67dd47fb_266024cuda3std3__45__cpo6cbeginE)
_ZN40_INTERNAL_b7eb3963_4_k_cu_67dd47fb_266024cuda3std3__45__cpo6cbeginE:
	.zero		1
	.type		_ZN40_INTERNAL_b7eb3963_4_k_cu_67dd47fb_266024cuda3std3__48in_placeE,@object
	.size		_ZN40_INTERNAL_b7eb3963_4_k_cu_67dd47fb_266024cuda3std3__48in_placeE,(_ZN40_INTERNAL_b7eb3963_4_k_cu_67dd47fb_266024cuda3std6ranges3__45__cpo9iter_moveE - _ZN40_INTERNAL_b7eb3963_4_k_cu_67dd47fb_266024cuda3std3__48in_placeE)
_ZN40_INTERNAL_b7eb3963_4_k_cu_67dd47fb_266024cuda3std3__48in_placeE:
	.zero		1
	.type		_ZN40_INTERNAL_b7eb3963_4_k_cu_67dd47fb_266024cuda3std6ranges3__45__cpo9iter_moveE,@object
	.size		_ZN40_INTERNAL_b7eb3963_4_k_cu_67dd47fb_266024cuda3std6ranges3__45__cpo9iter_moveE,(_ZN40_INTERNAL_b7eb3963_4_k_cu_67dd47fb_266024cuda3std3__45__cpo5beginE - _ZN40_INTERNAL_b7eb3963_4_k_cu_67dd47fb_266024cuda3std6ranges3__45__cpo9iter_moveE)
_ZN40_INTERNAL_b7eb3963_4_k_cu_67dd47fb_266024cuda3std6ranges3__45__cpo9iter_moveE:
	.zero		1
	.type		_ZN40_INTERNAL_b7eb3963_4_k_cu_67dd47fb_266024cuda3std3__45__cpo5beginE,@object
	.size		_ZN40_INTERNAL_b7eb3963_4_k_cu_67dd47fb_266024cuda3std3__45__cpo5beginE,(_ZN40_INTERNAL_b7eb3963_4_k_cu_67dd47fb_266024cuda3std3__442_GLOBAL__N__b7eb3963_4_k_cu_67dd47fb_266026ignoreE - _ZN40_INTERNAL_b7eb3963_4_k_cu_67dd47fb_266024cuda3std3__45__cpo5beginE)
_ZN40_INTERNAL_b7eb3963_4_k_cu_67dd47fb_266024cuda3std3__45__cpo5beginE:
	.zero		1
	.type		_ZN40_INTERNAL_b7eb3963_4_k_cu_67dd47fb_266024cuda3std3__442_GLOBAL__N__b7eb3963_4_k_cu_67dd47fb_266026ignoreE,@object
	.size		_ZN40_INTERNAL_b7eb3963_4_k_cu_67dd47fb_266024cuda3std3__442_GLOBAL__N__b7eb3963_4_k_cu_67dd47fb_266026ignoreE,(_ZN40_INTERNAL_b7eb3963_4_k_cu_67dd47fb_266024cute7productE - _ZN40_INTERNAL_b7eb3963_4_k_cu_67dd47fb_266024cuda3std3__442_GLOBAL__N__b7eb3963_4_k_cu_67dd47fb_266026ignoreE)
_ZN40_INTERNAL_b7eb3963_4_k_cu_67dd47fb_266024cuda3std3__442_GLOBAL__N__b7eb3963_4_k_cu_67dd47fb_266026ignoreE:
	.zero		1
	.type		_ZN40_INTERNAL_b7eb3963_4_k_cu_67dd47fb_266024cute7productE,@object
	.size		_ZN40_INTERNAL_b7eb3963_4_k_cu_67dd47fb_266024cute7productE,(_ZN40_INTERNAL_b7eb3963_4_k_cu_67dd47fb_266024cuda3std3__45__cpo3endE - _ZN40_INTERNAL_b7eb3963_4_k_cu_67dd47fb_266024cute7productE)
_ZN40_INTERNAL_b7eb3963_4_k_cu_67dd47fb_266024cute7productE:
	.zero		1
	.type		_ZN40_INTERNAL_b7eb3963_4_k_cu_67dd47fb_266024cuda3std3__45__cpo3endE,@object
	.size		_ZN40_INTERNAL_b7eb3963_4_k_cu_67dd47fb_266024cuda3std3__45__cpo3endE,(_ZN40_INTERNAL_b7eb3963_4_k_cu_67dd47fb_266024cuda3std3__419piecewise_constructE - _ZN40_INTERNAL_b7eb3963_4_k_cu_67dd47fb_266024cuda3std3__45__cpo3endE)
_ZN40_INTERNAL_b7eb3963_4_k_cu_67dd47fb_266024cuda3std3__45__cpo3endE:
	.zero		1
	.type		_ZN40_INTERNAL_b7eb3963_4_k_cu_67dd47fb_266024cuda3std3__419piecewise_constructE,@object
	.size		_ZN40_INTERNAL_b7eb3963_4_k_cu_67dd47fb_266024cuda3std3__419piecewise_constructE,(_ZN40_INTERNAL_b7eb3963_4_k_cu_67dd47fb_266024cuda3std3__45__cpo4cendE - _ZN40_INTERNAL_b7eb3963_4_k_cu_67dd47fb_266024cuda3std3__419piecewise_constructE)
_ZN40_INTERNAL_b7eb3963_4_k_cu_67dd47fb_266024cuda3std3__419piecewise_constructE:
	.zero		1
	.type		_ZN40_INTERNAL_b7eb3963_4_k_cu_67dd47fb_266024cuda3std3__45__cpo4cendE,@object
	.size		_ZN40_INTERNAL_b7eb3963_4_k_cu_67dd47fb_266024cuda3std3__45__cpo4cendE,(_ZN40_INTERNAL_b7eb3963_4_k_cu_67dd47fb_266024cuda3std6ranges3__45__cpo4swapE - _ZN40_INTERNAL_b7eb3963_4_k_cu_67dd47fb_266024cuda3std3__45__cpo4cendE)
_ZN40_INTERNAL_b7eb3963_4_k_cu_67dd47fb_266024cuda3std3__45__cpo4cendE:
	.zero		1
	.type		_ZN40_INTERNAL_b7eb3963_4_k_cu_67dd47fb_266024cuda3std6ranges3__45__cpo4swapE,@object
	.size		_ZN40_INTERNAL_b7eb3963_4_k_cu_67dd47fb_266024cuda3std6ranges3__45__cpo4swapE,(.L_8 - _ZN40_INTERNAL_b7eb3963_4_k_cu_67dd47fb_266024cuda3std6ranges3__45__cpo4swapE)
_ZN40_INTERNAL_b7eb3963_4_k_cu_67dd47fb_266024cuda3std6ranges3__45__cpo4swapE:
	.zero		1
.L_8:


//--------------------- .nv.constant0._ZN7cutlass13device_kernelINS_4gemm6kernel13GemmUniversalIN4cute5tupleIJiiiiEEENS1_10collective13CollectiveMmaINS1_34MainloopSm90TmaGmmaWarpSpecializedILi5ENS5_IJNS4_1CILi1EEESB_SB_EEENS1_32KernelTmaWarpSpecializedPingpongEEENS5_IJNSA_ILi64EEENSA_ILi256EEENSA_ILi32EEEEEENS_6half_tENS5_IJlSB_lEEESJ_SK_NS4_8TiledMMAINS4_8MMA_AtomIJNS4_4SM904GMMA26MMA_64x256x16_F32F16F16_SSILNSO_5MajorE0ELSQ_0ELNSO_7ScaleInE1ELSR_1EEEEEENS4_6LayoutISC_NS5_IJNSA_ILi0EEESV_SV_EEEEENS5_IJNS4_10UnderscoreESY_SY_EEEEENS4_13SM90_TMA_LOADENS4_14ComposedLayoutINS4_7SwizzleILi2ELi4ELi3EEENS4_18smem_ptr_flag_bitsILi16EEENSU_INS5_IJNSA_ILi8EEESH_EEENS5_IJSH_SB_EEEEEEEvNS4_8identityES11_S1B_vS1C_EENS_8epilogue10collective6detail29Sm90TmaWarpSpecializedAdapterINS1F_15DefaultEpilogueISJ_SK_SK_NS1E_6thread17LinearCombinationISJ_Li1EffLNS1J_9ScaleType4KindE0ELNS_15FloatRoundStyleE2ESJ_EENS1_15EpilogueDefaultEEEEEvvEEEEvNT_6ParamsE --------------------------
	.section	.nv.constant0._ZN7cutlass13device_kernelINS_4gemm6kernel13GemmUniversalIN4cute5tupleIJiiiiEEENS1_10collective13CollectiveMmaINS1_34MainloopSm90TmaGmmaWarpSpecializedILi5ENS5_IJNS4_1CILi1EEESB_SB_EEENS1_32KernelTmaWarpSpecializedPingpongEEENS5_IJNSA_ILi64EEENSA_ILi256EEENSA_ILi32EEEEEENS_6half_tENS5_IJlSB_lEEESJ_SK_NS4_8TiledMMAINS4_8MMA_AtomIJNS4_4SM904GMMA26MMA_64x256x16_F32F16F16_SSILNSO_5MajorE0ELSQ_0ELNSO_7ScaleInE1ELSR_1EEEEEENS4_6LayoutISC_NS5_IJNSA_ILi0EEESV_SV_EEEEENS5_IJNS4_10UnderscoreESY_SY_EEEEENS4_13SM90_TMA_LOADENS4_14ComposedLayoutINS4_7SwizzleILi2ELi4ELi3EEENS4_18smem_ptr_flag_bitsILi16EEENSU_INS5_IJNSA_ILi8EEESH_EEENS5_IJSH_SB_EEEEEEEvNS4_8identityES11_S1B_vS1C_EENS_8epilogue10collective6detail29Sm90TmaWarpSpecializedAdapterINS1F_15DefaultEpilogueISJ_SK_SK_NS1E_6thread17LinearCombinationISJ_Li1EffLNS1J_9ScaleType4KindE0ELNS_15FloatRoundStyleE2ESJ_EENS1_15EpilogueDefaultEEEEEvvEEEEvNT_6ParamsE,"a",@progbits
	.sectionflags	@""
	.align	4
.nv.constant0._ZN7cutlass13device_kernelINS_4gemm6kernel13GemmUniversalIN4cute5tupleIJiiiiEEENS1_10collective13CollectiveMmaINS1_34MainloopSm90TmaGmmaWarpSpecializedILi5ENS5_IJNS4_1CILi1EEESB_SB_EEENS1_32KernelTmaWarpSpecializedPingpongEEENS5_IJNSA_ILi64EEENSA_ILi256EEENSA_ILi32EEEEEENS_6half_tENS5_IJlSB_lEEESJ_SK_NS4_8TiledMMAINS4_8MMA_AtomIJNS4_4SM904GMMA26MMA_64x256x16_F32F16F16_SSILNSO_5MajorE0ELSQ_0ELNSO_7ScaleInE1ELSR_1EEEEEENS4_6LayoutISC_NS5_IJNSA_ILi0EEESV_SV_EEEEENS5_IJNS4_10UnderscoreESY_SY_EEEEENS4_13SM90_TMA_LOADENS4_14ComposedLayoutINS4_7SwizzleILi2ELi4ELi3EEENS4_18smem_ptr_flag_bitsILi16EEENSU_INS5_IJNSA_ILi8EEESH_EEENS5_IJSH_SB_EEEEEEEvNS4_8identityES11_S1B_vS1C_EENS_8epilogue10collective6detail29Sm90TmaWarpSpecializedAdapterINS1F_15DefaultEpilogueISJ_SK_SK_NS1E_6thread17LinearCombinationISJ_Li1EffLNS1J_9ScaleType4KindE0ELNS_15FloatRoundStyleE2ESJ_EENS1_15EpilogueDefaultEEEEEvvEEEEvNT_6ParamsE:
	.zero		1664


//--------------------- SYMBOLS --------------------------

	.type		.nv.reservedSmem.offset0,@object
	.size		.nv.reservedSmem.offset0,0x4
	.type		__assertfail,@function
